	.target	sm_90a

	.elftype	@"ET_EXEC"


//--------------------- .note.nv.tkinfo           --------------------------
	.section	.note.nv.tkinfo,"",@"SHT_NOTE"
	.sectionflags	@"SHF_NOTE_NV_TKINFO"
	.tkinfo
        /*0018*/ 	.word	0x00000002
        /*0030*/ 	.string	""
        /*0030*/ 	.string	"ptxas"
        /*0030*/ 	.string	"Cuda compilation tools, release 13.0, V13.0.88"
        /*0030*/ 	.string	"Build cuda_13.0.r13.0/compiler.36424714_0"
        /*0030*/ 	.string	"-v  -suppress-debug-info  -lineinfo  -arch sm_90a "



//--------------------- .note.nv.cuinfo           --------------------------
	.section	.note.nv.cuinfo,"",@"SHT_NOTE"
	.sectionflags	@"SHF_NOTE_NV_CUINFO"
        /*0018*/ 	.short	0x0002
        /*001a*/ 	.short	0x005a
        /*001c*/ 	.short	0x0082
	.zero		2


//--------------------- .nv.info                  --------------------------
	.section	.nv.info,"",@"SHT_CUDA_INFO"
	.align	4


	//----- nvinfo : EIATTR_REGCOUNT
	.align		4
        /*0000*/ 	.byte	0x04, 0x2f
        /*0002*/ 	.short	(.L_1 - .L_0)
	.align		4
.L_0:
        /*0004*/ 	.word	index@(matmul_kernel)
        /*0008*/ 	.word	0x000000ff


	//----- nvinfo : EIATTR_FRAME_SIZE
	.align		4
.L_1:
        /*000c*/ 	.byte	0x04, 0x11
        /*000e*/ 	.short	(.L_3 - .L_2)
	.align		4
.L_2:
        /*0010*/ 	.word	index@(matmul_kernel)
        /*0014*/ 	.word	0x00000000


	//----- nvinfo : EIATTR_MIN_STACK_SIZE
	.align		4
.L_3:
        /*0018*/ 	.byte	0x04, 0x12
        /*001a*/ 	.short	(.L_5 - .L_4)
	.align		4
.L_4:
        /*001c*/ 	.word	index@(matmul_kernel)
        /*0020*/ 	.word	0x00000000
.L_5:


//--------------------- .nv.compat                --------------------------
	.section	.nv.compat,"",@"SHT_CUDA_COMPAT_INFO"
	.align	4
        /*0000*/ 	.byte	0x02, 0x09, 0x01, 0x00, 0x02, 0x02, 0x04, 0x00, 0x02, 0x05, 0x05, 0x00, 0x03, 0x07, 0x01, 0x01
        /*0010*/ 	.byte	0x02, 0x03, 0x00, 0x00, 0x02, 0x06, 0x01, 0x00, 0x04, 0x0b, 0x08, 0x00, 0x00, 0x00, 0x00, 0x00
        /*0020*/ 	.byte	0x00, 0x00, 0x00, 0x00


//--------------------- .nv.info.matmul_kernel    --------------------------
	.section	.nv.info.matmul_kernel,"",@"SHT_CUDA_INFO"
	.sectionflags	@""
	.align	4


	//----- nvinfo : EIATTR_CUDA_API_VERSION
	.align		4
        /*0000*/ 	.byte	0x04, 0x37
        /*0002*/ 	.short	(.L_7 - .L_6)
.L_6:
        /*0004*/ 	.word	0x00000082


	//----- nvinfo : EIATTR_KPARAM_INFO
	.align		4
.L_7:
        /*0008*/ 	.byte	0x04, 0x17
        /*000a*/ 	.short	(.L_9 - .L_8)
.L_8:
        /*000c*/ 	.word	0x00000000
        /*0010*/ 	.short	0x000d
        /*0012*/ 	.short	0x0048
        /*0014*/ 	.byte	0x00, 0xf4, 0x21, 0x00


	//----- nvinfo : EIATTR_KPARAM_INFO
	.align		4
.L_9:
        /*0018*/ 	.byte	0x04, 0x17
        /*001a*/ 	.short	(.L_11 - .L_10)
.L_10:
        /*001c*/ 	.word	0x00000000
        /*0020*/ 	.short	0x000c
        /*0022*/ 	.short	0x0040
        /*0024*/ 	.byte	0x00, 0xf4, 0x21, 0x00


	//----- nvinfo : EIATTR_KPARAM_INFO
	.align		4
.L_11:
        /*0028*/ 	.byte	0x04, 0x17
        /*002a*/ 	.short	(.L_13 - .L_12)
.L_12:
        /*002c*/ 	.word	0x00000000
        /*0030*/ 	.short	0x000b
        /*0032*/ 	.short	0x0038
        /*0034*/ 	.byte	0x00, 0xf0, 0x11, 0x00


	//----- nvinfo : EIATTR_KPARAM_INFO
	.align		4
.L_13:
        /*0038*/ 	.byte	0x04, 0x17
        /*003a*/ 	.short	(.L_15 - .L_14)
.L_14:
        /*003c*/ 	.word	0x00000000
        /*0040*/ 	.short	0x000a
        /*0042*/ 	.short	0x0034
        /*0044*/ 	.byte	0x00, 0xf0, 0x11, 0x00


	//----- nvinfo : EIATTR_KPARAM_INFO
	.align		4
.L_15:
        /*0048*/ 	.byte	0x04, 0x17
        /*004a*/ 	.short	(.L_17 - .L_16)
.L_16:
        /*004c*/ 	.word	0x00000000
        /*0050*/ 	.short	0x0009
        /*0052*/ 	.short	0x0030
        /*0054*/ 	.byte	0x00, 0xf0, 0x11, 0x00


	//----- nvinfo : EIATTR_KPARAM_INFO
	.align		4
.L_17:
        /*0058*/ 	.byte	0x04, 0x17
        /*005a*/ 	.short	(.L_19 - .L_18)
.L_18:
        /*005c*/ 	.word	0x00000000
        /*0060*/ 	.short	0x0008
        /*0062*/ 	.short	0x002c
        /*0064*/ 	.byte	0x00, 0xf0, 0x11, 0x00


	//----- nvinfo : EIATTR_KPARAM_INFO
	.align		4
.L_19:
        /*0068*/ 	.byte	0x04, 0x17
        /*006a*/ 	.short	(.L_21 - .L_20)
.L_20:
        /*006c*/ 	.word	0x00000000
        /*0070*/ 	.short	0x0007
        /*0072*/ 	.short	0x0028
        /*0074*/ 	.byte	0x00, 0xf0, 0x11, 0x00


	//----- nvinfo : EIATTR_KPARAM_INFO
	.align		4
.L_21:
        /*0078*/ 	.byte	0x04, 0x17
        /*007a*/ 	.short	(.L_23 - .L_22)
.L_22:
        /*007c*/ 	.word	0x00000000
        /*0080*/ 	.short	0x0006
        /*0082*/ 	.short	0x0024
        /*0084*/ 	.byte	0x00, 0xf0, 0x11, 0x00


	//----- nvinfo : EIATTR_KPARAM_INFO
	.align		4
.L_23:
        /*0088*/ 	.byte	0x04, 0x17
        /*008a*/ 	.short	(.L_25 - .L_24)
.L_24:
        /*008c*/ 	.word	0x00000000
        /*0090*/ 	.short	0x0005
        /*0092*/ 	.short	0x0020
        /*0094*/ 	.byte	0x00, 0xf0, 0x11, 0x00


	//----- nvinfo : EIATTR_KPARAM_INFO
	.align		4
.L_25:
        /*0098*/ 	.byte	0x04, 0x17
        /*009a*/ 	.short	(.L_27 - .L_26)
.L_26:
        /*009c*/ 	.word	0x00000000
        /*00a0*/ 	.short	0x0004
        /*00a2*/ 	.short	0x001c
        /*00a4*/ 	.byte	0x00, 0xf0, 0x11, 0x00


	//----- nvinfo : EIATTR_KPARAM_INFO
	.align		4
.L_27:
        /*00a8*/ 	.byte	0x04, 0x17
        /*00aa*/ 	.short	(.L_29 - .L_28)
.L_28:
        /*00ac*/ 	.word	0x00000000
        /*00b0*/ 	.short	0x0003
        /*00b2*/ 	.short	0x0018
        /*00b4*/ 	.byte	0x00, 0xf0, 0x11, 0x00


	//----- nvinfo : EIATTR_KPARAM_INFO
	.align		4
.L_29:
        /*00b8*/ 	.byte	0x04, 0x17
        /*00ba*/ 	.short	(.L_31 - .L_30)
.L_30:
        /*00bc*/ 	.word	0x00000000
        /*00c0*/ 	.short	0x0002
        /*00c2*/ 	.short	0x0010
        /*00c4*/ 	.byte	0x00, 0xf4, 0x21, 0x00


	//----- nvinfo : EIATTR_KPARAM_INFO
	.align		4
.L_31:
        /*00c8*/ 	.byte	0x04, 0x17
        /*00ca*/ 	.short	(.L_33 - .L_32)
.L_32:
        /*00cc*/ 	.word	0x00000000
        /*00d0*/ 	.short	0x0001
        /*00d2*/ 	.short	0x0008
        /*00d4*/ 	.byte	0x00, 0xf4, 0x21, 0x00


	//----- nvinfo : EIATTR_KPARAM_INFO
	.align		4
.L_33:
        /*00d8*/ 	.byte	0x04, 0x17
        /*00da*/ 	.short	(.L_35 - .L_34)
.L_34:
        /*00dc*/ 	.word	0x00000000
        /*00e0*/ 	.short	0x0000
        /*00e2*/ 	.short	0x0000
        /*00e4*/ 	.byte	0x00, 0xf4, 0x21, 0x00


	//----- nvinfo : EIATTR_SPARSE_MMA_MASK
	.align		4
.L_35:
        /*00e8*/ 	.byte	0x03, 0x50
        /*00ea*/ 	.short	0x0000


	//----- nvinfo : EIATTR_MAXREG_COUNT
	.align		4
        /*00ec*/ 	.byte	0x03, 0x1b
        /*00ee*/ 	.short	0x00ff


	//----- nvinfo : EIATTR_NUM_BARRIERS
	.align		4
        /*00f0*/ 	.byte	0x02, 0x4c
        /*00f2*/ 	.byte	0x01
	.zero		1


	//----- nvinfo : EIATTR_MERCURY_ISA_VERSION
	.align		4
        /*00f4*/ 	.byte	0x03, 0x5f
        /*00f6*/ 	.short	0x0101


	//----- nvinfo : EIATTR_EXIT_INSTR_OFFSETS
	.align		4
        /*00f8*/ 	.byte	0x04, 0x1c
        /*00fa*/ 	.short	(.L_37 - .L_36)


	//   ....[0]....
.L_36:
        /*00fc*/ 	.word	0x00003bf0


	//   ....[1]....
        /*0100*/ 	.word	0x00003c20


	//----- nvinfo : EIATTR_REQNTID
	.align		4
.L_37:
        /*0104*/ 	.byte	0x04, 0x10
        /*0106*/ 	.short	(.L_39 - .L_38)
.L_38:
        /*0108*/ 	.word	0x00000100
        /*010c*/ 	.word	0x00000001
        /*0110*/ 	.word	0x00000001


	//----- nvinfo : EIATTR_CBANK_PARAM_SIZE
	.align		4
.L_39:
        /*0114*/ 	.byte	0x03, 0x19
        /*0116*/ 	.short	0x0050


	//----- nvinfo : EIATTR_PARAM_CBANK
	.align		4
        /*0118*/ 	.byte	0x04, 0x0a
        /*011a*/ 	.short	(.L_41 - .L_40)
	.align		4
.L_40:
        /*011c*/ 	.word	index@(.nv.constant0.matmul_kernel)
        /*0120*/ 	.short	0x0210
        /*0122*/ 	.short	0x0050


	//----- nvinfo : EIATTR_SW_WAR
	.align		4
.L_41:
        /*0124*/ 	.byte	0x04, 0x36
        /*0126*/ 	.short	(.L_43 - .L_42)
.L_42:
        /*0128*/ 	.word	0x00000008
.L_43:


//--------------------- .nv.callgraph             --------------------------
	.section	.nv.callgraph,"",@"SHT_CUDA_CALLGRAPH"
	.align	4
	.sectionentsize	8
	.align		4
        /*0000*/ 	.word	0x00000000
	.align		4
        /*0004*/ 	.word	0xffffffff
	.align		4
        /*0008*/ 	.word	0x00000000
	.align		4
        /*000c*/ 	.word	0xfffffffe
	.align		4
        /*0010*/ 	.word	0x00000000
	.align		4
        /*0014*/ 	.word	0xfffffffd
	.align		4
        /*0018*/ 	.word	0x00000000
	.align		4
        /*001c*/ 	.word	0xfffffffc


//--------------------- .text.matmul_kernel       --------------------------
	.section	.text.matmul_kernel,"ax",@progbits
	.align	128
        .global         matmul_kernel
        .type           matmul_kernel,@function
        .size           matmul_kernel,(.L_x_3 - matmul_kernel)
        .other          matmul_kernel,@"STO_CUDA_ENTRY STV_DEFAULT"
matmul_kernel:
.text.matmul_kernel:
[----:B------:R-:W-:Y:S08]  /*0000*/  LDC R1, c[0x0][0x28] ;  /* 0x00000a00ff017b82 */ /* 0x000ff00000000800 */
[----:B------:R-:W0:Y:S01]  /*0010*/  LDC.64 R8, c[0x0][0x228] ;  /* 0x00008a00ff087b82 */ /* 0x000e220000000a00 */
[----:B------:R-:W1:Y:S01]  /*0020*/  S2R R5, SR_CTAID.X ;  /* 0x0000000000057919 */ /* 0x000e620000002500 */
[----:B------:R-:W-:Y:S01]  /*0030*/  UMOV UR4, 0x400 ;  /* 0x0000040000047882 */ /* 0x000fe20000000000 */
[----:B------:R-:W-:Y:S01]  /*0040*/  ULDC.64 UR14, c[0x0][0x208] ;  /* 0x00008200000e7ab9 */ /* 0x000fe20000000a00 */
[----:B------:R-:W-:-:S02]  /*0050*/  CS2R R16, SRZ ;  /* 0x0000000000107805 */ /* 0x000fc4000001ff00 */
[----:B------:R-:W-:Y:S02]  /*0060*/  CS2R R18, SRZ ;  /* 0x0000000000127805 */ /* 0x000fe4000001ff00 */
[----:B------:R-:W-:Y:S02]  /*0070*/  CS2R R20, SRZ ;  /* 0x0000000000147805 */ /* 0x000fe4000001ff00 */
[----:B------:R-:W-:Y:S01]  /*0080*/  CS2R R22, SRZ ;  /* 0x0000000000167805 */ /* 0x000fe2000001ff00 */
[----:B------:R-:W2:Y:S01]  /*0090*/  S2UR UR12, SR_CgaCtaId ;  /* 0x00000000000c79c3 */ /* 0x000ea20000008800 */
[----:B------:R-:W-:Y:S02]  /*00a0*/  CS2R R28, SRZ ;  /* 0x00000000001c7805 */ /* 0x000fe4000001ff00 */
[----:B------:R-:W-:Y:S02]  /*00b0*/  CS2R R30, SRZ ;  /* 0x00000000001e7805 */ /* 0x000fe4000001ff00 */
[----:B------:R-:W-:-:S02]  /*00c0*/  CS2R R56, SRZ ;  /* 0x0000000000387805 */ /* 0x000fc4000001ff00 */
[----:B------:R-:W-:Y:S01]  /*00d0*/  CS2R R58, SRZ ;  /* 0x00000000003a7805 */ /* 0x000fe2000001ff00 */
[----:B0-----:R-:W-:-:S05]  /*00e0*/  VIADD R0, R9, 0xf ;  /* 0x0000000f09007836 */ /* 0x001fca0000000000 */
[----:B------:R-:W-:Y:S01]  /*00f0*/  SHF.R.S32.HI R3, RZ, 0x1f, R0 ;  /* 0x0000001fff037819 */ /* 0x000fe20000011400 */
[----:B--2---:R-:W-:-:S03]  /*0100*/  ULEA UR12, UR12, UR4, 0x18 ;  /* 0x000000040c0c7291 */ /* 0x004fc6000f8ec03f */
[----:B------:R-:W-:Y:S02]  /*0110*/  LEA.HI R3, R3, R0, RZ, 0x4 ;  /* 0x0000000003037211 */ /* 0x000fe400078f20ff */
[----:B-1----:R-:W-:Y:S02]  /*0120*/  IABS R10, R5 ;  /* 0x00000005000a7213 */ /* 0x002fe40000000000 */
[----:B------:R-:W-:-:S05]  /*0130*/  SHF.R.S32.HI R3, RZ, 0x4, R3 ;  /* 0x00000004ff037819 */ /* 0x000fca0000011403 */
[----:B------:R-:W-:-:S05]  /*0140*/  IMAD.SHL.U32 R4, R3, 0x8, RZ ;  /* 0x0000000803047824 */ /* 0x000fca00078e00ff */
[-C--:B------:R-:W-:Y:S02]  /*0150*/  IABS R7, R4.reuse ;  /* 0x0000000400077213 */ /* 0x080fe40000000000 */
[----:B------:R-:W-:Y:S02]  /*0160*/  IABS R12, R4 ;  /* 0x00000004000c7213 */ /* 0x000fe40000000000 */
[----:B------:R-:W0:Y:S08]  /*0170*/  I2F.RP R0, R7 ;  /* 0x0000000700007306 */ /* 0x000e300000209400 */
[----:B0-----:R-:W0:Y:S02]  /*0180*/  MUFU.RCP R0, R0 ;  /* 0x0000000000007308 */ /* 0x001e240000001000 */
[----:B0-----:R-:W-:-:S02]  /*0190*/  VIADD R2, R0, 0xffffffe ;  /* 0x0ffffffe00027836 */ /* 0x001fc40000000000 */
[----:B------:R-:W-:-:S04]  /*01a0*/  IMAD.MOV R0, RZ, RZ, -R12 ;  /* 0x000000ffff007224 */ /* 0x000fc800078e0a0c */
[----:B------:R0:W1:Y:S01]  /*01b0*/  F2I.FTZ.U32.TRUNC.NTZ R3, R2 ;  /* 0x0000000200037305 */ /* 0x000062000021f000 */
[----:B------:R-:W2:Y:S01]  /*01c0*/  LDC R12, c[0x0][0x230] ;  /* 0x00008c00ff0c7b82 */ /* 0x000ea20000000800 */
[----:B0-----:R-:W-:Y:S02]  /*01d0*/  IMAD.MOV.U32 R2, RZ, RZ, RZ ;  /* 0x000000ffff027224 */ /* 0x001fe400078e00ff */
[----:B-1----:R-:W-:-:S04]  /*01e0*/  IMAD.MOV R6, RZ, RZ, -R3 ;  /* 0x000000ffff067224 */ /* 0x002fc800078e0a03 */
[----:B------:R-:W-:Y:S02]  /*01f0*/  IMAD R11, R6, R7, RZ ;  /* 0x00000007060b7224 */ /* 0x000fe400078e02ff */
[----:B------:R-:W-:Y:S02]  /*0200*/  IMAD.MOV.U32 R6, RZ, RZ, R10 ;  /* 0x000000ffff067224 */ /* 0x000fe400078e000a */
[----:B------:R-:W-:-:S04]  /*0210*/  IMAD.HI.U32 R3, R3, R11, R2 ;  /* 0x0000000b03037227 */ /* 0x000fc800078e0002 */
[----:B--2---:R-:W-:Y:S02]  /*0220*/  VIADD R12, R12, 0x1f ;  /* 0x0000001f0c0c7836 */ /* 0x004fe40000000000 */
[----:B------:R-:W-:-:S04]  /*0230*/  IMAD.HI.U32 R3, R3, R6, RZ ;  /* 0x0000000603037227 */ /* 0x000fc800078e00ff */
[----:B------:R-:W-:-:S05]  /*0240*/  IMAD R0, R3, R0, R6 ;  /* 0x0000000003007224 */ /* 0x000fca00078e0206 */
[----:B------:R-:W-:-:S13]  /*0250*/  ISETP.GT.U32.AND P1, PT, R7, R0, PT ;  /* 0x000000000700720c */ /* 0x000fda0003f24070 */
[----:B------:R-:W-:Y:S02]  /*0260*/  @!P1 IMAD.IADD R0, R0, 0x1, -R7 ;  /* 0x0000000100009824 */ /* 0x000fe400078e0a07 */
[----:B------:R-:W-:Y:S01]  /*0270*/  @!P1 VIADD R3, R3, 0x1 ;  /* 0x0000000103039836 */ /* 0x000fe20000000000 */
[----:B------:R-:W-:Y:S02]  /*0280*/  ISETP.NE.AND P1, PT, R4, RZ, PT ;  /* 0x000000ff0400720c */ /* 0x000fe40003f25270 */
[----:B------:R-:W-:Y:S02]  /*0290*/  ISETP.GE.U32.AND P0, PT, R0, R7, PT ;  /* 0x000000070000720c */ /* 0x000fe40003f06070 */
[----:B------:R-:W-:-:S04]  /*02a0*/  LOP3.LUT R0, R5, R4, RZ, 0x3c, !PT ;  /* 0x0000000405007212 */ /* 0x000fc800078e3cff */
[----:B------:R-:W-:Y:S01]  /*02b0*/  ISETP.GE.AND P2, PT, R0, RZ, PT ;  /* 0x000000ff0000720c */ /* 0x000fe20003f46270 */
[----:B------:R-:W-:-:S06]  /*02c0*/  VIADD R0, R8, 0x1ff ;  /* 0x000001ff08007836 */ /* 0x000fcc0000000000 */
[----:B------:R-:W-:-:S04]  /*02d0*/  @P0 VIADD R3, R3, 0x1 ;  /* 0x0000000103030836 */ /* 0x000fc80000000000 */
[----:B------:R-:W-:Y:S01]  /*02e0*/  IMAD.MOV.U32 R2, RZ, RZ, R3 ;  /* 0x000000ffff027224 */ /* 0x000fe200078e0003 */
[----:B------:R-:W-:-:S03]  /*02f0*/  SHF.R.S32.HI R3, RZ, 0x1f, R0 ;  /* 0x0000001fff037819 */ /* 0x000fc60000011400 */
[----:B------:R-:W-:Y:S01]  /*0300*/  @!P2 IMAD.MOV R2, RZ, RZ, -R2 ;  /* 0x000000ffff02a224 */ /* 0x000fe200078e0a02 */
[----:B------:R-:W-:Y:S02]  /*0310*/  @!P1 LOP3.LUT R2, RZ, R4, RZ, 0x33, !PT ;  /* 0x00000004ff029212 */ /* 0x000fe400078e33ff */
[----:B------:R-:W-:-:S03]  /*0320*/  LEA.HI R3, R3, R0, RZ, 0x9 ;  /* 0x0000000003037211 */ /* 0x000fc600078f48ff */
[----:B------:R-:W-:Y:S02]  /*0330*/  IMAD.SHL.U32 R6, R2, 0x8, RZ ;  /* 0x0000000802067824 */ /* 0x000fe400078e00ff */
[----:B------:R-:W-:-:S03]  /*0340*/  IMAD.MOV R2, RZ, RZ, -R2 ;  /* 0x000000ffff027224 */ /* 0x000fc600078e0a02 */
[----:B------:R-:W-:Y:S01]  /*0350*/  LEA.HI.SX32 R3, R3, -R6, 0x17 ;  /* 0x8000000603037211 */ /* 0x000fe200078fbaff */
[----:B------:R-:W-:-:S03]  /*0360*/  IMAD R10, R4, R2, R5 ;  /* 0x00000002040a7224 */ /* 0x000fc600078e0205 */
[----:B------:R-:W-:-:S04]  /*0370*/  VIMNMX R13, R3, 0x8, PT ;  /* 0x00000008030d7848 */ /* 0x000fc80003fe0100 */
[-C--:B------:R-:W-:Y:S02]  /*0380*/  IABS R7, R13.reuse ;  /* 0x0000000d00077213 */ /* 0x080fe40000000000 */
[----:B------:R-:W-:Y:S02]  /*0390*/  IABS R4, R13 ;  /* 0x0000000d00047213 */ /* 0x000fe40000000000 */
[----:B------:R-:W0:Y:S08]  /*03a0*/  I2F.RP R0, R7 ;  /* 0x0000000700007306 */ /* 0x000e300000209400 */
[----:B0-----:R-:W0:Y:S02]  /*03b0*/  MUFU.RCP R0, R0 ;  /* 0x0000000000007308 */ /* 0x001e240000001000 */
[----:B0-----:R-:W-:-:S02]  /*03c0*/  VIADD R3, R0, 0xffffffe ;  /* 0x0ffffffe00037836 */ /* 0x001fc40000000000 */
[----:B------:R-:W-:-:S04]  /*03d0*/  IMAD.MOV R0, RZ, RZ, -R4 ;  /* 0x000000ffff007224 */ /* 0x000fc800078e0a04 */
[----:B------:R-:W0:Y:S02]  /*03e0*/  F2I.FTZ.U32.TRUNC.NTZ R3, R3 ;  /* 0x0000000300037305 */ /* 0x000e24000021f000 */
[----:B0-----:R-:W-:-:S04]  /*03f0*/  IMAD.MOV R11, RZ, RZ, -R3 ;  /* 0x000000ffff0b7224 */ /* 0x001fc800078e0a03 */
[----:B------:R-:W-:Y:S01]  /*0400*/  IMAD.MOV.U32 R2, RZ, RZ, R11 ;  /* 0x000000ffff027224 */ /* 0x000fe200078e000b */
[----:B------:R-:W-:-:S03]  /*0410*/  IABS R11, R10 ;  /* 0x0000000a000b7213 */ /* 0x000fc60000000000 */
[----:B------:R-:W-:Y:S02]  /*0420*/  IMAD R5, R2, R7, RZ ;  /* 0x0000000702057224 */ /* 0x000fe400078e02ff */
[----:B------:R-:W-:-:S04]  /*0430*/  IMAD.MOV.U32 R2, RZ, RZ, RZ ;  /* 0x000000ffff027224 */ /* 0x000fc800078e00ff */
[----:B------:R-:W-:-:S06]  /*0440*/  IMAD.HI.U32 R2, R3, R5, R2 ;  /* 0x0000000503027227 */ /* 0x000fcc00078e0002 */
        /* <DEDUP_REMOVED lines=8> */
[----:B------:R-:W-:Y:S02]  /*04d0*/  ISETP.GE.AND P2, PT, R0, RZ, PT ;  /* 0x000000ff0000720c */ /* 0x000fe40003f46270 */
[----:B------:R-:W0:Y:S05]  /*04e0*/  S2R R0, SR_TID.X ;  /* 0x0000000000007919 */ /* 0x000e2a0000002100 */
[----:B------:R-:W-:Y:S01]  /*04f0*/  @P0 VIADD R2, R2, 0x1 ;  /* 0x0000000102020836 */ /* 0x000fe20000000000 */
[----:B------:R-:W-:-:S03]  /*0500*/  ISETP.GE.AND P0, PT, R12, 0x20, PT ;  /* 0x000000200c00780c */ /* 0x000fc60003f06270 */
[----:B------:R-:W-:-:S04]  /*0510*/  IMAD.MOV.U32 R4, RZ, RZ, R2 ;  /* 0x000000ffff047224 */ /* 0x000fc800078e0002 */
[----:B------:R-:W-:Y:S01]  /*0520*/  @!P2 IMAD.MOV R4, RZ, RZ, -R4 ;  /* 0x000000ffff04a224 */ /* 0x000fe200078e0a04 */
[----:B------:R-:W-:-:S05]  /*0530*/  @!P1 LOP3.LUT R4, RZ, R13, RZ, 0x33, !PT ;  /* 0x0000000dff049212 */ /* 0x000fca00078e33ff */
[----:B------:R-:W-:Y:S02]  /*0540*/  IMAD.MOV R2, RZ, RZ, -R4 ;  /* 0x000000ffff027224 */ /* 0x000fe400078e0a04 */
[----:B------:R-:W-:Y:S02]  /*0550*/  IMAD.SHL.U32 R4, R4, 0x10, RZ ;  /* 0x0000001004047824 */ /* 0x000fe400078e00ff */
[----:B------:R-:W-:-:S04]  /*0560*/  IMAD R2, R13, R2, R10 ;  /* 0x000000020d027224 */ /* 0x000fc800078e020a */
[----:B------:R-:W-:Y:S01]  /*0570*/  IMAD.IADD R3, R6, 0x1, R2 ;  /* 0x0000000106037824 */ /* 0x000fe200078e0202 */
[C---:B0-----:R-:W-:Y:S02]  /*0580*/  LOP3.LUT R2, R0.reuse, 0xff, RZ, 0xc0, !PT ;  /* 0x000000ff00027812 */ /* 0x041fe400078ec0ff */
[----:B------:R-:W-:-:S03]  /*0590*/  LOP3.LUT R13, R0, 0xe0, RZ, 0xc0, !PT ;  /* 0x000000e0000d7812 */ /* 0x000fc600078ec0ff */
[----:B------:R-:W-:-:S04]  /*05a0*/  IMAD R3, R3, 0x200, R2 ;  /* 0x0000020003037824 */ /* 0x000fc800078e0202 */
[----:B------:R-:W-:Y:S01]  /*05b0*/  VIADD R5, R3, 0x100 ;  /* 0x0000010003057836 */ /* 0x000fe20000000000 */
[----:B------:R-:W-:Y:S06]  /*05c0*/  @!P0 BRA `(.L_x_0) ;  /* 0x0000002800888947 */ /* 0x000fec0003800000 */
[----:B------:R-:W-:Y:S01]  /*05d0*/  IABS R18, R9 ;  /* 0x0000000900127213 */ /* 0x000fe20000000000 */
[----:B------:R-:W0:Y:S01]  /*05e0*/  LDC R79, c[0x0][0x238] ;  /* 0x00008e00ff4f7b82 */ /* 0x000e220000000800 */
[----:B------:R-:W-:Y:S01]  /*05f0*/  IABS R20, R8 ;  /* 0x0000000800147213 */ /* 0x000fe20000000000 */
[----:B------:R-:W-:Y:S01]  /*0600*/  ULDC.64 UR4, c[0x0][0x218] ;  /* 0x0000860000047ab9 */ /* 0x000fe20000000a00 */
[----:B------:R-:W1:Y:S01]  /*0610*/  I2F.RP R14, R18 ;  /* 0x00000012000e7306 */ /* 0x000e620000209400 */
[----:B------:R-:W-:Y:S01]  /*0620*/  LEA.HI R22, R13, R4, RZ, 0x1b ;  /* 0x000000040d167211 */ /* 0x000fe200078fd8ff */
[----:B------:R-:W-:Y:S01]  /*0630*/  ULDC UR9, c[0x0][0x234] ;  /* 0x00008d0000097ab9 */ /* 0x000fe20000000800 */
[----:B------:R-:W-:Y:S01]  /*0640*/  IABS R21, R3 ;  /* 0x0000000300157213 */ /* 0x000fe20000000000 */
[----:B------:R-:W-:Y:S01]  /*0650*/  ULDC.64 UR16, c[0x0][0x210] ;  /* 0x0000840000107ab9 */ /* 0x000fe20000000a00 */
[C---:B------:R-:W-:Y:S01]  /*0660*/  ISETP.GE.AND P0, PT, R22.reuse, RZ, PT ;  /* 0x000000ff1600720c */ /* 0x040fe20003f06270 */
[----:B------:R-:W-:Y:S01]  /*0670*/  VIADD R13, R22, 0x8 ;  /* 0x00000008160d7836 */ /* 0x000fe20000000000 */
[----:B------:R-:W-:Y:S01]  /*0680*/  ULDC UR8, c[0x0][0x240] ;  /* 0x0000900000087ab9 */ /* 0x000fe20000000800 */
[----:B------:R-:W2:Y:S01]  /*0690*/  I2F.RP R15, R20 ;  /* 0x00000014000f7306 */ /* 0x000ea20000209400 */
[----:B------:R-:W-:Y:S01]  /*06a0*/  ULDC UR10, c[0x0][0x230] ;  /* 0x00008c00000a7ab9 */ /* 0x000fe20000000800 */
[----:B------:R-:W-:-:S02]  /*06b0*/  CS2R R48, SRZ ;  /* 0x0000000000307805 */ /* 0x000fc4000001ff00 */
[----:B------:R-:W-:Y:S02]  /*06c0*/  CS2R R50, SRZ ;  /* 0x0000000000327805 */ /* 0x000fe4000001ff00 */
[----:B------:R-:W-:Y:S02]  /*06d0*/  CS2R R52, SRZ ;  /* 0x0000000000347805 */ /* 0x000fe4000001ff00 */
[----:B------:R-:W-:Y:S02]  /*06e0*/  CS2R R54, SRZ ;  /* 0x0000000000367805 */ /* 0x000fe4000001ff00 */
[----:B------:R-:W-:Y:S02]  /*06f0*/  CS2R R40, SRZ ;  /* 0x0000000000287805 */ /* 0x000fe4000001ff00 */
[----:B------:R-:W-:Y:S01]  /*0700*/  CS2R R42, SRZ ;  /* 0x00000000002a7805 */ /* 0x000fe2000001ff00 */
[----:B-1----:R-:W1:Y:S01]  /*0710*/  MUFU.RCP R14, R14 ;  /* 0x0000000e000e7308 */ /* 0x002e620000001000 */
[----:B------:R-:W-:-:S02]  /*0720*/  CS2R R44, SRZ ;  /* 0x00000000002c7805 */ /* 0x000fc4000001ff00 */
[----:B------:R-:W-:Y:S02]  /*0730*/  CS2R R46, SRZ ;  /* 0x00000000002e7805 */ /* 0x000fe4000001ff00 */
[----:B------:R-:W-:Y:S02]  /*0740*/  CS2R R32, SRZ ;  /* 0x0000000000207805 */ /* 0x000fe4000001ff00 */
[----:B------:R-:W-:Y:S01]  /*0750*/  CS2R R34, SRZ ;  /* 0x0000000000227805 */ /* 0x000fe2000001ff00 */
[C---:B0-----:R-:W-:Y:S01]  /*0760*/  IMAD R151, R79.reuse, 0x1f, RZ ;  /* 0x0000001f4f977824 */ /* 0x041fe200078e02ff */
[----:B------:R-:W-:Y:S01]  /*0770*/  CS2R R36, SRZ ;  /* 0x0000000000247805 */ /* 0x000fe2000001ff00 */
[C---:B------:R-:W-:Y:S01]  /*0780*/  IMAD R155, R79.reuse, 0x1e, RZ ;  /* 0x0000001e4f9b7824 */ /* 0x040fe200078e02ff */
[----:B--2---:R-:W0:Y:S01]  /*0790*/  MUFU.RCP R15, R15 ;  /* 0x0000000f000f7308 */ /* 0x004e220000001000 */
[C---:B------:R-:W-:Y:S01]  /*07a0*/  IMAD R159, R79.reuse, 0x1d, RZ ;  /* 0x0000001d4f9f7824 */ /* 0x040fe200078e02ff */
[----:B------:R-:W-:Y:S01]  /*07b0*/  CS2R R38, SRZ ;  /* 0x0000000000267805 */ /* 0x000fe2000001ff00 */
[C---:B------:R-:W-:Y:S01]  /*07c0*/  IMAD R163, R79.reuse, 0x1c, RZ ;  /* 0x0000001c4fa37824 */ /* 0x040fe200078e02ff */
[----:B------:R-:W-:Y:S01]  /*07d0*/  CS2R R24, SRZ ;  /* 0x0000000000187805 */ /* 0x000fe2000001ff00 */
[C---:B------:R-:W-:Y:S01]  /*07e0*/  IMAD R167, R79.reuse, 0x1b, RZ ;  /* 0x0000001b4fa77824 */ /* 0x040fe200078e02ff */
[----:B------:R-:W-:Y:S01]  /*07f0*/  CS2R R26, SRZ ;  /* 0x00000000001a7805 */ /* 0x000fe2000001ff00 */
[C---:B------:R-:W-:Y:S01]  /*0800*/  IMAD R171, R79.reuse, 0x1a, RZ ;  /* 0x0000001a4fab7824 */ /* 0x040fe200078e02ff */
[----:B------:R-:W-:Y:S01]  /*0810*/  CS2R R28, SRZ ;  /* 0x00000000001c7805 */ /* 0x000fe2000001ff00 */
[----:B-1----:R-:W-:Y:S01]  /*0820*/  VIADD R6, R14, 0xffffffe ;  /* 0x0ffffffe0e067836 */ /* 0x002fe20000000000 */
[----:B------:R-:W-:Y:S01]  /*0830*/  IABS R14, R13 ;  /* 0x0000000d000e7213 */ /* 0x000fe20000000000 */
[C---:B------:R-:W-:Y:S01]  /*0840*/  IMAD R175, R79.reuse, 0x19, RZ ;  /* 0x000000194faf7824 */ /* 0x040fe200078e02ff */
[----:B------:R-:W-:Y:S01]  /*0850*/  CS2R R30, SRZ ;  /* 0x00000000001e7805 */ /* 0x000fe2000001ff00 */
[----:B------:R1:W2:Y:S01]  /*0860*/  F2I.FTZ.U32.TRUNC.NTZ R7, R6 ;  /* 0x0000000600077305 */ /* 0x0002a2000021f000 */
[C---:B------:R-:W-:Y:S01]  /*0870*/  IMAD R179, R79.reuse, 0x18, RZ ;  /* 0x000000184fb37824 */ /* 0x040fe200078e02ff */
[----:B------:R-:W-:Y:S01]  /*0880*/  UMOV UR6, 0xfffffffe ;  /* 0xfffffffe00067882 */ /* 0x000fe20000000000 */
[----:B------:R-:W-:Y:S01]  /*0890*/  IMAD R183, R79, 0x17, RZ ;  /* 0x000000174fb77824 */ /* 0x000fe200078e02ff */
[----:B------:R-:W-:Y:S01]  /*08a0*/  UMOV UR7, 0x7fffffdf ;  /* 0x7fffffdf00077882 */ /* 0x000fe20000000000 */
[----:B0-----:R-:W-:Y:S01]  /*08b0*/  VIADD R10, R15, 0xffffffe ;  /* 0x0ffffffe0f0a7836 */ /* 0x001fe20000000000 */
[----:B------:R-:W-:Y:S01]  /*08c0*/  UMOV UR11, 0x80000020 ;  /* 0x80000020000b7882 */ /* 0x000fe20000000000 */
[----:B------:R-:W-:-:S02]  /*08d0*/  IMAD R187, R79, 0x16, RZ ;  /* 0x000000164fbb7824 */ /* 0x000fc400078e02ff */
[----:B------:R0:W3:Y:S01]  /*08e0*/  F2I.FTZ.U32.TRUNC.NTZ R11, R10 ;  /* 0x0000000a000b7305 */ /* 0x0000e2000021f000 */
[----:B-1----:R-:W-:Y:S02]  /*08f0*/  IMAD.MOV.U32 R6, RZ, RZ, RZ ;  /* 0x000000ffff067224 */ /* 0x002fe400078e00ff */
[C---:B------:R-:W-:Y:S02]  /*0900*/  IMAD R191, R79.reuse, 0x15, RZ ;  /* 0x000000154fbf7824 */ /* 0x040fe400078e02ff */
[----:B------:R-:W-:Y:S02]  /*0910*/  IMAD R195, R79, 0x14, RZ ;  /* 0x000000144fc37824 */ /* 0x000fe400078e02ff */
[----:B--2---:R-:W-:Y:S02]  /*0920*/  IMAD.MOV R17, RZ, RZ, -R7 ;  /* 0x000000ffff117224 */ /* 0x004fe400078e0a07 */
[----:B0-----:R-:W-:Y:S02]  /*0930*/  IMAD.MOV.U32 R10, RZ, RZ, RZ ;  /* 0x000000ffff0a7224 */ /* 0x001fe400078e00ff */
[----:B------:R-:W-:-:S02]  /*0940*/  IMAD R15, R17, R18, RZ ;  /* 0x00000012110f7224 */ /* 0x000fc400078e02ff */
[----:B------:R-:W-:Y:S02]  /*0950*/  IMAD R199, R79, 0x13, RZ ;  /* 0x000000134fc77824 */ /* 0x000fe400078e02ff */
[----:B---3--:R-:W-:Y:S02]  /*0960*/  IMAD.MOV R19, RZ, RZ, -R11 ;  /* 0x000000ffff137224 */ /* 0x008fe400078e0a0b */
[----:B------:R-:W-:-:S04]  /*0970*/  IMAD.HI.U32 R6, R7, R15, R6 ;  /* 0x0000000f07067227 */ /* 0x000fc800078e0006 */
[----:B------:R-:W-:Y:S01]  /*0980*/  IMAD R17, R19, R20, RZ ;  /* 0x0000001413117224 */ /* 0x000fe200078e02ff */
[----:B------:R-:W-:Y:S01]  /*0990*/  IABS R19, R5 ;  /* 0x0000000500137213 */ /* 0x000fe20000000000 */
[----:B------:R-:W-:Y:S02]  /*09a0*/  IMAD.MOV.U32 R15, RZ, RZ, R14 ;  /* 0x000000ffff0f7224 */ /* 0x000fe400078e000e */
[----:B------:R-:W-:Y:S01]  /*09b0*/  IMAD.HI.U32 R10, R11, R17, R10 ;  /* 0x000000110b0a7227 */ /* 0x000fe200078e000a */
[----:B------:R-:W-:-:S03]  /*09c0*/  IABS R17, R22 ;  /* 0x0000001600117213 */ /* 0x000fc60000000000 */
[----:B------:R-:W-:-:S04]  /*09d0*/  IMAD.HI.U32 R7, R6, R15, RZ ;  /* 0x0000000f06077227 */ /* 0x000fc800078e00ff */
[----:B------:R-:W-:-:S04]  /*09e0*/  IMAD.HI.U32 R11, R10, R19, RZ ;  /* 0x000000130a0b7227 */ /* 0x000fc800078e00ff */
[----:B------:R-:W-:-:S04]  /*09f0*/  IMAD.HI.U32 R10, R10, R21, RZ ;  /* 0x000000150a0a7227 */ /* 0x000fc800078e00ff */
[----:B------:R-:W-:Y:S02]  /*0a00*/  IMAD.MOV R7, RZ, RZ, -R7 ;  /* 0x000000ffff077224 */ /* 0x000fe400078e0a07 */
[----:B------:R-:W-:Y:S02]  /*0a10*/  IMAD.MOV R14, RZ, RZ, -R11 ;  /* 0x000000ffff0e7224 */ /* 0x000fe400078e0a0b */
[----:B------:R-:W-:Y:S02]  /*0a20*/  IMAD.MOV R16, RZ, RZ, -R10 ;  /* 0x000000ffff107224 */ /* 0x000fe400078e0a0a */
[----:B------:R-:W-:Y:S01]  /*0a30*/  IMAD R10, R18, R7, R15 ;  /* 0x00000007120a7224 */ /* 0x000fe200078e020f */
[----:B------:R-:W-:Y:S01]  /*0a40*/  SHF.R.S32.HI R7, RZ, 0x1f, R12 ;  /* 0x0000001fff077819 */ /* 0x000fe2000001140c */
[C---:B------:R-:W-:Y:S02]  /*0a50*/  IMAD R14, R20.reuse, R14, R19 ;  /* 0x0000000e140e7224 */ /* 0x040fe400078e0213 */
[----:B------:R-:W-:Y:S01]  /*0a60*/  IMAD R15, R20, R16, R21 ;  /* 0x00000010140f7224 */ /* 0x000fe200078e0215 */
[----:B------:R-:W-:Y:S01]  /*0a70*/  ISETP.GT.U32.AND P1, PT, R18, R10, PT ;  /* 0x0000000a1200720c */ /* 0x000fe20003f24070 */
[----:B------:R-:W-:Y:S01]  /*0a80*/  IMAD.HI.U32 R6, R6, R17, RZ ;  /* 0x0000001106067227 */ /* 0x000fe200078e00ff */
[C---:B------:R-:W-:Y:S01]  /*0a90*/  ISETP.GT.U32.AND P3, PT, R20.reuse, R14, PT ;  /* 0x0000000e1400720c */ /* 0x040fe20003f64070 */
[----:B------:R-:W0:Y:S01]  /*0aa0*/  LDC R19, c[0x0][0x23c] ;  /* 0x00008f00ff137b82 */ /* 0x000e220000000800 */
[----:B------:R-:W-:Y:S01]  /*0ab0*/  ISETP.GT.U32.AND P4, PT, R20, R15, PT ;  /* 0x0000000f1400720c */ /* 0x000fe20003f84070 */
[----:B------:R-:W-:Y:S01]  /*0ac0*/  IMAD.MOV R6, RZ, RZ, -R6 ;  /* 0x000000ffff067224 */ /* 0x000fe200078e0a06 */
[----:B------:R-:W-:Y:S01]  /*0ad0*/  LEA.HI R12, R7, R12, RZ, 0x5 ;  /* 0x0000000c070c7211 */ /* 0x000fe200078f28ff */
[----:B------:R-:W-:Y:S01]  /*0ae0*/  IMAD.SHL.U32 R7, R0, 0x2, RZ ;  /* 0x0000000200077824 */ /* 0x000fe200078e00ff */
[----:B------:R-:W-:Y:S01]  /*0af0*/  SHF.R.U32.HI R16, RZ, 0x5, R0 ;  /* 0x00000005ff107819 */ /* 0x000fe20000011600 */
[----:B------:R-:W-:Y:S01]  /*0b00*/  IMAD R11, R18, R6, R17 ;  /* 0x00000006120b7224 */ /* 0x000fe200078e0211 */
[----:B------:R-:W-:Y:S01]  /*0b10*/  LOP3.LUT R6, R0, 0xc0, RZ, 0xc0, !PT ;  /* 0x000000c000067812 */ /* 0x000fe200078ec0ff */
[----:B------:R-:W-:Y:S01]  /*0b20*/  IMAD R203, R79, 0x12, RZ ;  /* 0x000000124fcb7824 */ /* 0x000fe200078e02ff */
[----:B------:R-:W-:Y:S01]  /*0b30*/  R2UR UR13, R16 ;  /* 0x00000000100d72ca */ /* 0x000fe200000e0000 */
[----:B------:R-:W-:Y:S01]  /*0b40*/  @!P1 IMAD.IADD R10, R10, 0x1, -R18 ;  /* 0x000000010a0a9824 */ /* 0x000fe200078e0a12 */
[----:B------:R-:W-:Y:S01]  /*0b50*/  ISETP.GT.U32.AND P2, PT, R18, R11, PT ;  /* 0x0000000b1200720c */ /* 0x000fe20003f44070 */
[--C-:B------:R-:W-:Y:S01]  /*0b60*/  @!P3 IMAD.IADD R14, R14, 0x1, -R20.reuse ;  /* 0x000000010e0eb824 */ /* 0x100fe200078e0a14 */
[----:B------:R-:W-:Y:S01]  /*0b70*/  ISETP.GE.AND P1, PT, R13, RZ, PT ;  /* 0x000000ff0d00720c */ /* 0x000fe20003f26270 */
[----:B------:R-:W-:Y:S01]  /*0b80*/  @!P4 IMAD.IADD R15, R15, 0x1, -R20 ;  /* 0x000000010f0fc824 */ /* 0x000fe200078e0a14 */
[----:B------:R-:W-:Y:S01]  /*0b90*/  LOP3.LUT R13, RZ, R8, RZ, 0x33, !PT ;  /* 0x00000008ff0d7212 */ /* 0x000fe200078e33ff */
[----:B------:R-:W-:Y:S01]  /*0ba0*/  IMAD.SHL.U32 R16, R2, 0x2, RZ ;  /* 0x0000000202107824 */ /* 0x000fe200078e00ff */
[C---:B------:R-:W-:Y:S01]  /*0bb0*/  ISETP.GT.U32.AND P4, PT, R20.reuse, R14, PT ;  /* 0x0000000e1400720c */ /* 0x040fe20003f84070 */
[C---:B------:R-:W-:Y:S01]  /*0bc0*/  IMAD R143, R79.reuse, 0x11, RZ ;  /* 0x000000114f8f7824 */ /* 0x040fe200078e02ff */
[----:B------:R-:W-:Y:S01]  /*0bd0*/  ISETP.GT.U32.AND P5, PT, R20, R15, PT ;  /* 0x0000000f1400720c */ /* 0x000fe20003fa4070 */
[----:B------:R-:W-:Y:S01]  /*0be0*/  IMAD.SHL.U32 R139, R79, 0x10, RZ ;  /* 0x000000104f8b7824 */ /* 0x000fe200078e00ff */
[----:B------:R-:W-:Y:S01]  /*0bf0*/  LOP3.LUT R7, R7, 0x7e, RZ, 0xc0, !PT ;  /* 0x0000007e07077812 */ /* 0x000fe200078ec0ff */
[----:B------:R-:W-:Y:S01]  /*0c00*/  IMAD R135, R79, 0xf, RZ ;  /* 0x0000000f4f877824 */ /* 0x000fe200078e02ff */
[----:B------:R-:W-:Y:S01]  /*0c10*/  SHF.R.U32.HI R17, RZ, 0x2, R6 ;  /* 0x00000002ff117819 */ /* 0x000fe20000011606 */
[----:B------:R-:W-:Y:S01]  /*0c20*/  @!P2 IMAD.IADD R11, R11, 0x1, -R18 ;  /* 0x000000010b0ba824 */ /* 0x000fe200078e0a12 */
[----:B------:R-:W-:Y:S01]  /*0c30*/  ISETP.GT.U32.AND P2, PT, R18, R10, PT ;  /* 0x0000000a1200720c */ /* 0x000fe20003f44070 */
[----:B------:R-:W-:Y:S01]  /*0c40*/  IMAD R6, R6, 0x40, R7 ;  /* 0x0000004006067824 */ /* 0x000fe200078e0207 */
[----:B------:R-:W-:Y:S01]  /*0c50*/  LOP3.LUT R7, R16, R17, RZ, 0x3c, !PT ;  /* 0x0000001110077212 */ /* 0x000fe200078e3cff */
[----:B------:R-:W-:Y:S01]  /*0c60*/  IMAD R131, R79, 0xe, RZ ;  /* 0x0000000e4f837824 */ /* 0x000fe200078e02ff */
[----:B------:R-:W-:Y:S01]  /*0c70*/  ISETP.GT.U32.AND P3, PT, R18, R11, PT ;  /* 0x0000000b1200720c */ /* 0x000fe20003f64070 */
[--C-:B------:R-:W-:Y:S01]  /*0c80*/  @!P4 IMAD.IADD R14, R14, 0x1, -R20.reuse ;  /* 0x000000010e0ec824 */ /* 0x100fe200078e0a14 */
[----:B------:R-:W-:Y:S01]  /*0c90*/  ISETP.GE.AND P4, PT, R5, RZ, PT ;  /* 0x000000ff0500720c */ /* 0x000fe20003f86270 */
[----:B------:R-:W-:Y:S01]  /*0ca0*/  @!P5 IMAD.IADD R15, R15, 0x1, -R20 ;  /* 0x000000010f0fd824 */ /* 0x000fe200078e0a14 */
[----:B------:R-:W-:Y:S01]  /*0cb0*/  ISETP.GE.AND P5, PT, R3, RZ, PT ;  /* 0x000000ff0300720c */ /* 0x000fe20003fa6270 */
[C---:B------:R-:W-:Y:S01]  /*0cc0*/  IMAD R127, R79.reuse, 0xd, RZ ;  /* 0x0000000d4f7f7824 */ /* 0x040fe200078e02ff */
[----:B------:R-:W-:Y:S01]  /*0cd0*/  LOP3.LUT R16, R6, 0x40, RZ, 0x3c, !PT ;  /* 0x0000004006107812 */ /* 0x000fe200078e3cff */
[----:B------:R-:W-:-:S02]  /*0ce0*/  IMAD R123, R79, 0xc, RZ ;  /* 0x0000000c4f7b7824 */ /* 0x000fc400078e02ff */
[--C-:B------:R-:W-:Y:S01]  /*0cf0*/  @!P2 IMAD.IADD R10, R10, 0x1, -R18.reuse ;  /* 0x000000010a0aa824 */ /* 0x100fe200078e0a12 */
[----:B------:R-:W-:Y:S01]  /*0d00*/  ISETP.NE.AND P2, PT, R9, RZ, PT ;  /* 0x000000ff0900720c */ /* 0x000fe20003f45270 */
[----:B------:R-:W-:Y:S01]  /*0d10*/  IMAD R119, R79, 0xb, RZ ;  /* 0x0000000b4f777824 */ /* 0x000fe200078e02ff */
[----:B------:R-:W-:Y:S01]  /*0d20*/  LOP3.LUT R9, RZ, R9, RZ, 0x33, !PT ;  /* 0x00000009ff097212 */ /* 0x000fe200078e33ff */
[----:B------:R-:W-:Y:S01]  /*0d30*/  @!P3 IMAD.IADD R11, R11, 0x1, -R18 ;  /* 0x000000010b0bb824 */ /* 0x000fe200078e0a12 */
[----:B------:R-:W-:Y:S01]  /*0d40*/  ISETP.NE.AND P3, PT, R8, RZ, PT ;  /* 0x000000ff0800720c */ /* 0x000fe20003f65270 */
[----:B------:R-:W-:Y:S01]  /*0d50*/  @!P4 IMAD.MOV R14, RZ, RZ, -R14 ;  /* 0x000000ffff0ec224 */ /* 0x000fe200078e0a0e */
[----:B------:R-:W-:Y:S01]  /*0d60*/  LOP3.LUT R8, R0, 0x1f, RZ, 0xc0, !PT ;  /* 0x0000001f00087812 */ /* 0x000fe200078ec0ff */
[----:B------:R-:W-:Y:S01]  /*0d70*/  @!P5 IMAD.MOV R15, RZ, RZ, -R15 ;  /* 0x000000ffff0fd224 */ /* 0x000fe200078e0a0f */
[----:B------:R-:W-:Y:S01]  /*0d80*/  LOP3.LUT R18, R6, 0x60, RZ, 0x3c, !PT ;  /* 0x0000006006127812 */ /* 0x000fe200078e3cff */
[----:B------:R-:W-:Y:S01]  /*0d90*/  @!P0 IMAD.MOV R11, RZ, RZ, -R11 ;  /* 0x000000ffff0b8224 */ /* 0x000fe200078e0a0b */
[C---:B------:R-:W-:Y:S01]  /*0da0*/  SEL R17, R13.reuse, R14, !P3 ;  /* 0x0000000e0d117207 */ /* 0x040fe20005800000 */
[----:B0-----:R-:W-:Y:S01]  /*0db0*/  IMAD R8, R8, R19, RZ ;  /* 0x0000001308087224 */ /* 0x001fe200078e02ff */
[----:B------:R-:W-:Y:S01]  /*0dc0*/  SEL R13, R13, R15, !P3 ;  /* 0x0000000f0d0d7207 */ /* 0x000fe20005800000 */
[----:B------:R-:W-:Y:S01]  /*0dd0*/  @!P1 IMAD.MOV R10, RZ, RZ, -R10 ;  /* 0x000000ffff0a9224 */ /* 0x000fe200078e0a0a */
[----:B------:R-:W-:Y:S01]  /*0de0*/  SEL R21, R9, R11, !P2 ;  /* 0x0000000b09157207 */ /* 0x000fe20005000000 */
[----:B------:R-:W-:Y:S01]  /*0df0*/  IMAD R144, R17, UR9, RZ ;  /* 0x0000000911907c24 */ /* 0x000fe2000f8e02ff */
[----:B------:R-:W-:Y:S01]  /*0e00*/  LEA R248, P0, R8, UR4, 0x1 ;  /* 0x0000000408f87c11 */ /* 0x000fe2000f8008ff */
[----:B------:R-:W-:Y:S01]  /*0e10*/  UIADD3 UR4, UR12, 0x8000, URZ ;  /* 0x000080000c047890 */ /* 0x000fe2000fffe03f */
[----:B------:R-:W-:Y:S01]  /*0e20*/  IMAD R13, R13, UR9, RZ ;  /* 0x000000090d0d7c24 */ /* 0x000fe2000f8e02ff */
[----:B------:R-:W-:Y:S01]  /*0e30*/  SEL R20, R9, R10, !P2 ;  /* 0x0000000a09147207 */ /* 0x000fe20005000000 */
[----:B------:R-:W-:Y:S01]  /*0e40*/  IMAD.WIDE R144, R144, 0x2, RZ ;  /* 0x0000000290907825 */ /* 0x000fe200078e02ff */
[----:B------:R-:W-:Y:S01]  /*0e50*/  USHF.R.U32.HI UR4, URZ, 0x4, UR4 ;  /* 0x000000043f047899 */ /* 0x000fe20008011604 */
[----:B------:R-:W-:Y:S01]  /*0e60*/  LEA.HI.X.SX32 R63, R8, UR5, 0x1, P0 ;  /* 0x00000005083f7c11 */ /* 0x000fe200080f0eff */
[----:B------:R-:W-:Y:S01]  /*0e70*/  UMOV UR5, URZ ;  /* 0x0000003f00057c82 */ /* 0x000fe20008000000 */
[----:B------:R-:W-:Y:S01]  /*0e80*/  IMAD.WIDE R146, R13, 0x2, RZ ;  /* 0x000000020d927825 */ /* 0x000fe200078e02ff */
[----:B------:R-:W-:Y:S01]  /*0e90*/  USGXT.U32 UR4, UR4, 0xe ;  /* 0x0000000e0404789a */ /* 0x000fe20008000000 */
[----:B------:R-:W-:-:S02]  /*0ea0*/  SHF.R.S32.HI R8, RZ, 0x5, R12 ;  /* 0x00000005ff087819 */ /* 0x000fc4000001140c */
[C---:B------:R-:W-:Y:S01]  /*0eb0*/  IMAD R115, R79.reuse, 0xa, RZ ;  /* 0x0000000a4f737824 */ /* 0x040fe200078e02ff */
[C---:B------:R-:W-:Y:S01]  /*0ec0*/  LOP3.LUT R12, R6.reuse, 0x10, RZ, 0x3c, !PT ;  /* 0x00000010060c7812 */ /* 0x040fe200078e3cff */
[C---:B------:R-:W-:Y:S01]  /*0ed0*/  IMAD R111, R79.reuse, 0x9, RZ ;  /* 0x000000094f6f7824 */ /* 0x040fe200078e02ff */
[C---:B------:R-:W-:Y:S01]  /*0ee0*/  LOP3.LUT R14, R6.reuse, 0x20, RZ, 0x3c, !PT ;  /* 0x00000020060e7812 */ /* 0x040fe200078e3cff */
[C---:B------:R-:W-:Y:S01]  /*0ef0*/  IMAD.SHL.U32 R107, R79.reuse, 0x8, RZ ;  /* 0x000000084f6b7824 */ /* 0x040fe200078e00ff */
[C---:B------:R-:W-:Y:S01]  /*0f00*/  LOP3.LUT R15, R6.reuse, 0x30, RZ, 0x3c, !PT ;  /* 0x00000030060f7812 */ /* 0x040fe200078e3cff */
[C---:B------:R-:W-:Y:S01]  /*0f10*/  IMAD R103, R79.reuse, 0x7, RZ ;  /* 0x000000074f677824 */ /* 0x040fe200078e02ff */
[----:B------:R-:W-:Y:S01]  /*0f20*/  LOP3.LUT R17, R6, 0x50, RZ, 0x3c, !PT ;  /* 0x0000005006117812 */ /* 0x000fe200078e3cff */
[C---:B------:R-:W-:Y:S01]  /*0f30*/  IMAD R99, R79.reuse, 0x6, RZ ;  /* 0x000000064f637824 */ /* 0x040fe200078e02ff */
[----:B------:R-:W-:Y:S01]  /*0f40*/  UIADD3.64 UR6, UR4, -UR6, URZ ;  /* 0x8000000604067297 */ /* 0x000fe2000fffe03f */
[----:B------:R-:W-:-:S02]  /*0f50*/  IMAD R95, R79, 0x5, RZ ;  /* 0x000000054f5f7824 */ /* 0x000fc400078e02ff */
[C---:B------:R-:W-:Y:S02]  /*0f60*/  IMAD.SHL.U32 R91, R79.reuse, 0x4, RZ ;  /* 0x000000044f5b7824 */ /* 0x040fe400078e00ff */
[C---:B------:R-:W-:Y:S02]  /*0f70*/  IMAD R87, R79.reuse, 0x3, RZ ;  /* 0x000000034f577824 */ /* 0x040fe400078e02ff */
[----:B------:R-:W-:Y:S02]  /*0f80*/  IMAD.SHL.U32 R83, R79, 0x2, RZ ;  /* 0x000000024f537824 */ /* 0x000fe400078e00ff */
[----:B------:R-:W-:Y:S01]  /*0f90*/  IMAD.SHL.U32 R10, R19, 0x20, RZ ;  /* 0x00000020130a7824 */ /* 0x000fe200078e00ff */
[----:B------:R-:W-:Y:S01]  /*0fa0*/  LOP3.LUT R19, R6, 0x70, RZ, 0x3c, !PT ;  /* 0x0000007006137812 */ /* 0x000fe200078e3cff */
[----:B------:R-:W-:Y:S02]  /*0fb0*/  IMAD.SHL.U32 R11, R79, 0x20, RZ ;  /* 0x000000204f0b7824 */ /* 0x000fe400078e00ff */
[----:B------:R-:W-:-:S04]  /*0fc0*/  IMAD.WIDE R148, R151, 0x2, R144 ;  /* 0x0000000297947825 */ /* 0x000fc800078e0290 */
        /* <DEDUP_REMOVED lines=30> */
[----:B------:R-:W-:Y:S02]  /*11b0*/  IMAD.U32 R76, RZ, RZ, UR16 ;  /* 0x00000010ff4c7e24 */ /* 0x000fe4000f8e00ff */
[----:B------:R-:W-:Y:S02]  /*11c0*/  IMAD.U32 R77, RZ, RZ, UR17 ;  /* 0x00000011ff4d7e24 */ /* 0x000fe4000f8e00ff */
[----:B------:R-:W-:Y:S02]  /*11d0*/  IMAD R20, R20, UR8, RZ ;  /* 0x0000000814147c24 */ /* 0x000fe4000f8e02ff */
[----:B------:R-:W-:Y:S02]  /*11e0*/  IMAD R21, R21, UR8, RZ ;  /* 0x0000000815157c24 */ /* 0x000fe4000f8e02ff */
        /* <DEDUP_REMOVED lines=31> */
[----:B------:R-:W-:Y:S01]  /*13e0*/  IMAD.U32 R9, RZ, RZ, UR10 ;  /* 0x0000000aff097e24 */ /* 0x000fe2000f8e00ff */
[----:B------:R-:W-:-:S06]  /*13f0*/  UMOV UR10, UR4 ;  /* 0x00000004000a7c82 */ /* 0x000fcc0008000000 */
.L_x_1:
[C---:B------:R-:W-:Y:S02]  /*1400*/  ISETP.GT.AND P2, PT, R9.reuse, RZ, PT ;  /* 0x000000ff0900720c */ /* 0x040fe40003f44270 */
[-C--:B------:R-:W-:Y:S02]  /*1410*/  IADD3 R22, P1, R146, R76.reuse, RZ ;  /* 0x0000004c92167210 */ /* 0x080fe40007f3e0ff */
[----:B------:R-:W-:Y:S02]  /*1420*/  IADD3 R56, P0, R144, R76, RZ ;  /* 0x0000004c90387210 */ /* 0x000fe40007f1e0ff */
[----:B------:R-:W-:Y:S01]  /*1430*/  ISETP.GT.AND P3, PT, R9, 0x1, PT ;  /* 0x000000010900780c */ /* 0x000fe20003f64270 */
[----:B------:R-:W-:Y:S01]  /*1440*/  IMAD.X R23, R147, 0x1, R77, P1 ;  /* 0x0000000193177824 */ /* 0x000fe200008e064d */
[----:B------:R-:W-:Y:S01]  /*1450*/  PRMT R59, RZ, 0x7610, R59 ;  /* 0x00007610ff3b7816 */ /* 0x000fe2000000003b */
[----:B------:R-:W-:Y:S01]  /*1460*/  IMAD.X R57, R145, 0x1, R77, P0 ;  /* 0x0000000191397824 */ /* 0x000fe200000e064d */
[----:B------:R-:W-:-:S02]  /*1470*/  PRMT R61, RZ, 0x7610, R61 ;  /* 0x00007610ff3d7816 */ /* 0x000fc4000000003d */
[-C--:B------:R-:W-:Y:S02]  /*1480*/  IADD3 R64, P1, R78, R76.reuse, RZ ;  /* 0x0000004c4e407210 */ /* 0x080fe40007f3e0ff */
[-C--:B------:R-:W-:Y:S01]  /*1490*/  IADD3 R66, P0, R80, R76.reuse, RZ ;  /* 0x0000004c50427210 */ /* 0x080fe20007f1e0ff */
[----:B------:R0:W2:Y:S01]  /*14a0*/  @P2 LDG.E.U16 R59, desc[UR14][R22.64] ;  /* 0x0000000e163b2981 */ /* 0x0000a2000c1e1500 */
[----:B------:R-:W-:Y:S01]  /*14b0*/  PRMT R240, RZ, 0x7610, R240 ;  /* 0x00007610fff07816 */ /* 0x000fe200000000f0 */
[--C-:B------:R-:W-:Y:S01]  /*14c0*/  IMAD.X R65, R79, 0x1, R77.reuse, P1 ;  /* 0x000000014f417824 */ /* 0x100fe200008e064d */
[----:B------:R-:W-:Y:S01]  /*14d0*/  PRMT R238, RZ, 0x7610, R238 ;  /* 0x00007610ffee7816 */ /* 0x000fe200000000ee */
[----:B------:R1:W3:Y:S01]  /*14e0*/  @P2 LDG.E.U16 R61, desc[UR14][R56.64] ;  /* 0x0000000e383d2981 */ /* 0x0002e2000c1e1500 */
[----:B------:R-:W-:Y:S01]  /*14f0*/  ISETP.GT.AND P2, PT, R9, 0x2, PT ;  /* 0x000000020900780c */ /* 0x000fe20003f44270 */
[----:B------:R-:W-:Y:S01]  /*1500*/  IMAD.X R67, R81, 0x1, R77, P0 ;  /* 0x0000000151437824 */ /* 0x000fe200000e064d */
[-C--:B------:R-:W-:Y:S01]  /*1510*/  IADD3 R68, P1, R82, R76.reuse, RZ ;  /* 0x0000004c52447210 */ /* 0x080fe20007f3e0ff */
[----:B------:R4:W5:Y:S01]  /*1520*/  @P3 LDG.E.U16 R240, desc[UR14][R64.64] ;  /* 0x0000000e40f03981 */ /* 0x000962000c1e1500 */
[----:B0-----:R-:W-:-:S03]  /*1530*/  IADD3 R22, P0, R84, R76, RZ ;  /* 0x0000004c54167210 */ /* 0x001fc60007f1e0ff */
[----:B------:R0:W5:Y:S01]  /*1540*/  @P3 LDG.E.U16 R238, desc[UR14][R66.64] ;  /* 0x0000000e42ee3981 */ /* 0x000162000c1e1500 */
[----:B------:R-:W-:Y:S01]  /*1550*/  ISETP.GT.AND P3, PT, R9, 0x3, PT ;  /* 0x000000030900780c */ /* 0x000fe20003f64270 */
[----:B------:R-:W-:Y:S01]  /*1560*/  IMAD.X R69, R83, 0x1, R77, P1 ;  /* 0x0000000153457824 */ /* 0x000fe200008e064d */
[----:B------:R-:W-:Y:S01]  /*1570*/  PRMT R243, RZ, 0x7610, R243 ;  /* 0x00007610fff37816 */ /* 0x000fe200000000f3 */
[----:B------:R-:W-:Y:S01]  /*1580*/  IMAD.X R23, R85, 0x1, R77, P0 ;  /* 0x0000000155177824 */ /* 0x000fe200000e064d */
[----:B------:R-:W-:Y:S02]  /*1590*/  PRMT R241, RZ, 0x7610, R241 ;  /* 0x00007610fff17816 */ /* 0x000fe400000000f1 */
[-C--:B-1----:R-:W-:Y:S02]  /*15a0*/  IADD3 R56, P1, R86, R76.reuse, RZ ;  /* 0x0000004c56387210 */ /* 0x082fe40007f3e0ff */
[-C--:B----4-:R-:W-:Y:S01]  /*15b0*/  IADD3 R64, P0, R88, R76.reuse, RZ ;  /* 0x0000004c58407210 */ /* 0x090fe20007f1e0ff */
[----:B------:R1:W4:Y:S01]  /*15c0*/  @P2 LDG.E.U16 R243, desc[UR14][R68.64] ;  /* 0x0000000e44f32981 */ /* 0x000322000c1e1500 */
[----:B------:R-:W-:Y:S01]  /*15d0*/  PRMT R232, RZ, 0x7610, R232 ;  /* 0x00007610ffe87816 */ /* 0x000fe200000000e8 */
[--C-:B------:R-:W-:Y:S01]  /*15e0*/  IMAD.X R57, R87, 0x1, R77.reuse, P1 ;  /* 0x0000000157397824 */ /* 0x100fe200008e064d */
[----:B------:R-:W-:Y:S01]  /*15f0*/  PRMT R230, RZ, 0x7610, R230 ;  /* 0x00007610ffe67816 */ /* 0x000fe200000000e6 */
[----:B------:R1:W4:Y:S01]  /*1600*/  @P2 LDG.E.U16 R241, desc[UR14][R22.64] ;  /* 0x0000000e16f12981 */ /* 0x000322000c1e1500 */
[----:B------:R-:W-:Y:S01]  /*1610*/  ISETP.GT.AND P2, PT, R9, 0x4, PT ;  /* 0x000000040900780c */ /* 0x000fe20003f44270 */
[----:B------:R-:W-:Y:S01]  /*1620*/  IMAD.X R65, R89, 0x1, R77, P0 ;  /* 0x0000000159417824 */ /* 0x000fe200000e064d */
[-C--:B0-----:R-:W-:Y:S01]  /*1630*/  IADD3 R66, P1, R90, R76.reuse, RZ ;  /* 0x0000004c5a427210 */ /* 0x081fe20007f3e0ff */
[----:B------:R0:W4:Y:S01]  /*1640*/  @P3 LDG.E.U16 R232, desc[UR14][R56.64] ;  /* 0x0000000e38e83981 */ /* 0x000122000c1e1500 */
[----:B-1----:R-:W-:-:S03]  /*1650*/  IADD3 R68, P0, R92, R76, RZ ;  /* 0x0000004c5c447210 */ /* 0x002fc60007f1e0ff */
[----:B------:R-:W4:Y:S01]  /*1660*/  @P3 LDG.E.U16 R230, desc[UR14][R64.64] ;  /* 0x0000000e40e63981 */ /* 0x000f22000c1e1500 */
[----:B------:R-:W-:Y:S01]  /*1670*/  ISETP.GT.AND P3, PT, R9, 0x5, PT ;  /* 0x000000050900780c */ /* 0x000fe20003f64270 */
[----:B------:R-:W-:Y:S01]  /*1680*/  IMAD.X R67, R91, 0x1, R77, P1 ;  /* 0x000000015b437824 */ /* 0x000fe200008e064d */
[----:B------:R-:W-:Y:S01]  /*1690*/  PRMT R227, RZ, 0x7610, R227 ;  /* 0x00007610ffe37816 */ /* 0x000fe200000000e3 */
[----:B------:R-:W-:Y:S01]  /*16a0*/  IMAD.X R69, R93, 0x1, R77, P0 ;  /* 0x000000015d457824 */ /* 0x000fe200000e064d */
[----:B------:R-:W-:Y:S02]  /*16b0*/  PRMT R225, RZ, 0x7610, R225 ;  /* 0x00007610ffe17816 */ /* 0x000fe400000000e1 */
[-C--:B------:R-:W-:Y:S02]  /*16c0*/  IADD3 R22, P1, R94, R76.reuse, RZ ;  /* 0x0000004c5e167210 */ /* 0x080fe40007f3e0ff */
[-C--:B0-----:R-:W-:Y:S01]  /*16d0*/  IADD3 R56, P0, R96, R76.reuse, RZ ;  /* 0x0000004c60387210 */ /* 0x081fe20007f1e0ff */
[----:B------:R0:W4:Y:S01]  /*16e0*/  @P2 LDG.E.U16 R227, desc[UR14][R66.64] ;  /* 0x0000000e42e32981 */ /* 0x000122000c1e1500 */
[----:B------:R-:W-:Y:S01]  /*16f0*/  PRMT R216, RZ, 0x7610, R216 ;  /* 0x00007610ffd87816 */ /* 0x000fe200000000d8 */
[--C-:B------:R-:W-:Y:S01]  /*1700*/  IMAD.X R23, R95, 0x1, R77.reuse, P1 ;  /* 0x000000015f177824 */ /* 0x100fe200008e064d */
[----:B------:R-:W-:Y:S01]  /*1710*/  PRMT R214, RZ, 0x7610, R214 ;  /* 0x00007610ffd67816 */ /* 0x000fe200000000d6 */
[----:B------:R1:W4:Y:S01]  /*1720*/  @P2 LDG.E.U16 R225, desc[UR14][R68.64] ;  /* 0x0000000e44e12981 */ /* 0x000322000c1e1500 */
[----:B------:R-:W-:Y:S01]  /*1730*/  ISETP.GT.AND P2, PT, R9, 0x6, PT ;  /* 0x000000060900780c */ /* 0x000fe20003f44270 */
[----:B------:R-:W-:Y:S01]  /*1740*/  IMAD.X R57, R97, 0x1, R77, P0 ;  /* 0x0000000161397824 */ /* 0x000fe200000e064d */
[-C--:B------:R-:W-:Y:S01]  /*1750*/  IADD3 R70, P1, R98, R76.reuse, RZ ;  /* 0x0000004c62467210 */ /* 0x080fe20007f3e0ff */
[----:B------:R-:W4:Y:S01]  /*1760*/  @P3 LDG.E.U16 R216, desc[UR14][R22.64] ;  /* 0x0000000e16d83981 */ /* 0x000f22000c1e1500 */
[----:B0-----:R-:W-:-:S03]  /*1770*/  IADD3 R66, P0, R100, R76, RZ ;  /* 0x0000004c64427210 */ /* 0x001fc60007f1e0ff */
[----:B------:R0:W4:Y:S01]  /*1780*/  @P3 LDG.E.U16 R214, desc[UR14][R56.64] ;  /* 0x0000000e38d63981 */ /* 0x000122000c1e1500 */
[----:B------:R-:W-:Y:S01]  /*1790*/  ISETP.GT.AND P3, PT, R9, 0x7, PT ;  /* 0x000000070900780c */ /* 0x000fe20003f64270 */
[----:B------:R-:W-:Y:S01]  /*17a0*/  IMAD.X R71, R99, 0x1, R77, P1 ;  /* 0x0000000163477824 */ /* 0x000fe200008e064d */
[----:B------:R-:W-:Y:S01]  /*17b0*/  PRMT R75, RZ, 0x7610, R75 ;  /* 0x00007610ff4b7816 */ /* 0x000fe2000000004b */
[----:B------:R-:W-:Y:S01]  /*17c0*/  IMAD.X R67, R101, 0x1, R77, P0 ;  /* 0x0000000165437824 */ /* 0x000fe200000e064d */
[----:B------:R-:W-:Y:S02]  /*17d0*/  PRMT R73, RZ, 0x7610, R73 ;  /* 0x00007610ff497816 */ /* 0x000fe40000000049 */
[-C--:B-1----:R-:W-:Y:S02]  /*17e0*/  IADD3 R68, P1, R102, R76.reuse, RZ ;  /* 0x0000004c66447210 */ /* 0x082fe40007f3e0ff */
[-C--:B------:R-:W-:Y:S01]  /*17f0*/  IADD3 R206, P0, R104, R76.reuse, RZ ;  /* 0x0000004c68ce7210 */ /* 0x080fe20007f1e0ff */
[----:B------:R-:W4:Y:S01]  /*1800*/  @P2 LDG.E.U16 R75, desc[UR14][R70.64] ;  /* 0x0000000e464b2981 */ /* 0x000f22000c1e1500 */
[----:B------:R-:W-:Y:S01]  /*1810*/  PRMT R64, RZ, 0x7610, R64 ;  /* 0x00007610ff407816 */ /* 0x000fe20000000040 */
[--C-:B------:R-:W-:Y:S01]  /*1820*/  IMAD.X R69, R103, 0x1, R77.reuse, P1 ;  /* 0x0000000167457824 */ /* 0x100fe200008e064d */
[----:B------:R-:W-:Y:S01]  /*1830*/  PRMT R62, RZ, 0x7610, R62 ;  /* 0x00007610ff3e7816 */ /* 0x000fe2000000003e */
[----:B------:R1:W4:Y:S01]  /*1840*/  @P2 LDG.E.U16 R73, desc[UR14][R66.64] ;  /* 0x0000000e42492981 */ /* 0x000322000c1e1500 */
[----:B------:R-:W-:Y:S01]  /*1850*/  ISETP.GT.AND P2, PT, R9, 0x8, PT ;  /* 0x000000080900780c */ /* 0x000fe20003f44270 */
[----:B------:R-:W-:Y:S01]  /*1860*/  IMAD.X R207, R105, 0x1, R77, P0 ;  /* 0x0000000169cf7824 */ /* 0x000fe200000e064d */
[-C--:B------:R-:W-:Y:S01]  /*1870*/  IADD3 R208, P1, R106, R76.reuse, RZ ;  /* 0x0000004c6ad07210 */ /* 0x080fe20007f3e0ff */
[----:B------:R1:W4:Y:S01]  /*1880*/  @P3 LDG.E.U16 R64, desc[UR14][R68.64] ;  /* 0x0000000e44403981 */ /* 0x000322000c1e1500 */
[----:B------:R-:W-:-:S03]  /*1890*/  IADD3 R210, P0, R108, R76, RZ ;  /* 0x0000004c6cd27210 */ /* 0x000fc60007f1e0ff */
[----:B------:R-:W4:Y:S01]  /*18a0*/  @P3 LDG.E.U16 R62, desc[UR14][R206.64] ;  /* 0x0000000ece3e3981 */ /* 0x000f22000c1e1500 */
[----:B------:R-:W-:Y:S01]  /*18b0*/  ISETP.GT.AND P3, PT, R9, 0x9, PT ;  /* 0x000000090900780c */ /* 0x000fe20003f64270 */
[----:B------:R-:W-:Y:S01]  /*18c0*/  IMAD.X R209, R107, 0x1, R77, P1 ;  /* 0x000000016bd17824 */ /* 0x000fe200008e064d */
[----:B0-----:R-:W-:Y:S01]  /*18d0*/  PRMT R57, RZ, 0x7610, R57 ;  /* 0x00007610ff397816 */ /* 0x001fe20000000039 */
[----:B------:R-:W-:Y:S01]  /*18e0*/  IMAD.X R211, R109, 0x1, R77, P0 ;  /* 0x000000016dd37824 */ /* 0x000fe200000e064d */
[----:B------:R-:W-:Y:S02]  /*18f0*/  PRMT R23, RZ, 0x7610, R23 ;  /* 0x00007610ff177816 */ /* 0x000fe40000000017 */
[-C--:B-1----:R-:W-:Y:S02]  /*1900*/  IADD3 R66, P1, R110, R76.reuse, RZ ;  /* 0x0000004c6e427210 */ /* 0x082fe40007f3e0ff */
[-C--:B------:R-:W-:Y:S01]  /*1910*/  IADD3 R70, P0, R112, R76.reuse, RZ ;  /* 0x0000004c70467210 */ /* 0x080fe20007f1e0ff */
[----:B------:R0:W5:Y:S01]  /*1920*/  @P2 LDG.E.U16 R57, desc[UR14][R208.64] ;  /* 0x0000000ed0392981 */ /* 0x000162000c1e1500 */
[----:B------:R-:W-:Y:S01]  /*1930*/  PRMT R236, RZ, 0x7610, R236 ;  /* 0x00007610ffec7816 */ /* 0x000fe200000000ec */
[--C-:B------:R-:W-:Y:S01]  /*1940*/  IMAD.X R67, R111, 0x1, R77.reuse, P1 ;  /* 0x000000016f437824 */ /* 0x100fe200008e064d */
[----:B------:R-:W-:Y:S01]  /*1950*/  PRMT R234, RZ, 0x7610, R234 ;  /* 0x00007610ffea7816 */ /* 0x000fe200000000ea */
[----:B------:R-:W4:Y:S01]  /*1960*/  @P2 LDG.E.U16 R23, desc[UR14][R210.64] ;  /* 0x0000000ed2172981 */ /* 0x000f22000c1e1500 */
[----:B------:R-:W-:Y:S01]  /*1970*/  ISETP.GT.AND P2, PT, R9, 0xa, PT ;  /* 0x0000000a0900780c */ /* 0x000fe20003f44270 */
[----:B------:R-:W-:Y:S01]  /*1980*/  IMAD.X R71, R113, 0x1, R77, P0 ;  /* 0x0000000171477824 */ /* 0x000fe200000e064d */
[-C--:B------:R-:W-:Y:S01]  /*1990*/  IADD3 R68, P1, R114, R76.reuse, RZ ;  /* 0x0000004c72447210 */ /* 0x080fe20007f3e0ff */
[----:B------:R1:W4:Y:S01]  /*19a0*/  @P3 LDG.E.U16 R236, desc[UR14][R66.64] ;  /* 0x0000000e42ec3981 */ /* 0x000322000c1e1500 */
[----:B0-----:R-:W-:-:S03]  /*19b0*/  IADD3 R208, P0, R116, R76, RZ ;  /* 0x0000004c74d07210 */ /* 0x001fc60007f1e0ff */
[----:B------:R0:W4:Y:S01]  /*19c0*/  @P3 LDG.E.U16 R234, desc[UR14][R70.64] ;  /* 0x0000000e46ea3981 */ /* 0x000122000c1e1500 */
[----:B------:R-:W-:Y:S01]  /*19d0*/  ISETP.GT.AND P3, PT, R9, 0xb, PT ;  /* 0x0000000b0900780c */ /* 0x000fe20003f64270 */
[----:B------:R-:W-:Y:S01]  /*19e0*/  IMAD.X R69, R115, 0x1, R77, P1 ;  /* 0x0000000173457824 */ /* 0x000fe200008e064d */
[----:B------:R-:W-:Y:S01]  /*19f0*/  PRMT R239, RZ, 0x7610, R239 ;  /* 0x00007610ffef7816 */ /* 0x000fe200000000ef */
[----:B------:R-:W-:Y:S01]  /*1a00*/  IMAD.X R209, R117, 0x1, R77, P0 ;  /* 0x0000000175d17824 */ /* 0x000fe200000e064d */
[----:B------:R-:W-:Y:S02]  /*1a10*/  PRMT R237, RZ, 0x7610, R237 ;  /* 0x00007610ffed7816 */ /* 0x000fe400000000ed */
[-C--:B------:R-:W-:Y:S02]  /*1a20*/  IADD3 R206, P1, R118, R76.reuse, RZ ;  /* 0x0000004c76ce7210 */ /* 0x080fe40007f3e0ff */
[-C--:B-1----:R-:W-:Y:S01]  /*1a30*/  IADD3 R66, P0, R120, R76.reuse, RZ ;  /* 0x0000004c78427210 */ /* 0x082fe20007f1e0ff */
[----:B------:R1:W4:Y:S01]  /*1a40*/  @P2 LDG.E.U16 R239, desc[UR14][R68.64] ;  /* 0x0000000e44ef2981 */ /* 0x000322000c1e1500 */
[----:B------:R-:W-:Y:S01]  /*1a50*/  PRMT R228, RZ, 0x7610, R228 ;  /* 0x00007610ffe47816 */ /* 0x000fe200000000e4 */
[--C-:B------:R-:W-:Y:S01]  /*1a60*/  IMAD.X R207, R119, 0x1, R77.reuse, P1 ;  /* 0x0000000177cf7824 */ /* 0x100fe200008e064d */
[----:B------:R-:W-:Y:S01]  /*1a70*/  PRMT R226, RZ, 0x7610, R226 ;  /* 0x00007610ffe27816 */ /* 0x000fe200000000e2 */
[----:B------:R-:W4:Y:S01]  /*1a80*/  @P2 LDG.E.U16 R237, desc[UR14][R208.64] ;  /* 0x0000000ed0ed2981 */ /* 0x000f22000c1e1500 */
[----:B------:R-:W-:Y:S01]  /*1a90*/  ISETP.GT.AND P2, PT, R9, 0xc, PT ;  /* 0x0000000c0900780c */ /* 0x000fe20003f44270 */
[----:B------:R-:W-:Y:S01]  /*1aa0*/  IMAD.X R67, R121, 0x1, R77, P0 ;  /* 0x0000000179437824 */ /* 0x000fe200000e064d */
[-C--:B0-----:R-:W-:Y:S01]  /*1ab0*/  IADD3 R70, P1, R122, R76.reuse, RZ ;  /* 0x0000004c7a467210 */ /* 0x081fe20007f3e0ff */
[----:B------:R-:W4:Y:S01]  /*1ac0*/  @P3 LDG.E.U16 R228, desc[UR14][R206.64] ;  /* 0x0000000ecee43981 */ /* 0x000f22000c1e1500 */
[----:B-1----:R-:W-:-:S03]  /*1ad0*/  IADD3 R68, P0, R124, R76, RZ ;  /* 0x0000004c7c447210 */ /* 0x002fc60007f1e0ff */
[----:B------:R0:W4:Y:S01]  /*1ae0*/  @P3 LDG.E.U16 R226, desc[UR14][R66.64] ;  /* 0x0000000e42e23981 */ /* 0x000122000c1e1500 */
[----:B------:R-:W-:Y:S01]  /*1af0*/  ISETP.GT.AND P3, PT, R9, 0xd, PT ;  /* 0x0000000d0900780c */ /* 0x000fe20003f64270 */
[----:B------:R-:W-:Y:S01]  /*1b00*/  IMAD.X R71, R123, 0x1, R77, P1 ;  /* 0x000000017b477824 */ /* 0x000fe200008e064d */
[----:B------:R-:W-:Y:S01]  /*1b10*/  PRMT R223, RZ, 0x7610, R223 ;  /* 0x00007610ffdf7816 */ /* 0x000fe200000000df */
[----:B------:R-:W-:Y:S01]  /*1b20*/  IMAD.X R69, R125, 0x1, R77, P0 ;  /* 0x000000017d457824 */ /* 0x000fe200000e064d */
[----:B------:R-:W-:Y:S02]  /*1b30*/  PRMT R221, RZ, 0x7610, R221 ;  /* 0x00007610ffdd7816 */ /* 0x000fe400000000dd */
[-C--:B------:R-:W-:Y:S02]  /*1b40*/  IADD3 R210, P1, R126, R76.reuse, RZ ;  /* 0x0000004c7ed27210 */ /* 0x080fe40007f3e0ff */
[-C--:B------:R-:W-:Y:S01]  /*1b50*/  IADD3 R218, P0, R128, R76.reuse, RZ ;  /* 0x0000004c80da7210 */ /* 0x080fe20007f1e0ff */
        /* <DEDUP_REMOVED lines=9> */
[----:B------:R-:W-:-:S03]  /*1bf0*/  IADD3 R208, P0, R132, R76, RZ ;  /* 0x0000004c84d07210 */ /* 0x000fc60007f1e0ff */
[----:B------:R0:W4:Y:S01]  /*1c00*/  @P3 LDG.E.U16 R74, desc[UR14][R218.64] ;  /* 0x0000000eda4a3981 */ /* 0x000122000c1e1500 */
[----:B------:R-:W-:Y:S01]  /*1c10*/  ISETP.GT.AND P3, PT, R9, 0xf, PT ;  /* 0x0000000f0900780c */ /* 0x000fe20003f64270 */
[----:B------:R-:W-:Y:S01]  /*1c20*/  IMAD.X R67, R131, 0x1, R77, P1 ;  /* 0x0000000183437824 */ /* 0x000fe200008e064d */
[----:B-1----:R-:W-:Y:S01]  /*1c30*/  PRMT R71, RZ, 0x7610, R71 ;  /* 0x00007610ff477816 */ /* 0x002fe20000000047 */
        /* <DEDUP_REMOVED lines=13> */
[----:B0-----:R-:W-:-:S03]  /*1d10*/  IADD3 R66, P0, R140, R76, RZ ;  /* 0x0000004c8c427210 */ /* 0x001fc60007f1e0ff */
[----:B------:R0:W4:Y:S01]  /*1d20*/  @P3 LDG.E.U16 R58, desc[UR14][R210.64] ;  /* 0x0000000ed23a3981 */ /* 0x000122000c1e1500 */
[--C-:B------:R-:W-:Y:S01]  /*1d30*/  IMAD.X R219, R139, 0x1, R77.reuse, P1 ;  /* 0x000000018bdb7824 */ /* 0x100fe200008e064d */
[----:B------:R-:W-:Y:S01]  /*1d40*/  ISETP.GT.AND P3, PT, R9, 0x11, PT ;  /* 0x000000110900780c */ /* 0x000fe20003f64270 */
[----:B------:R-:W-:Y:S01]  /*1d50*/  IMAD.X R67, R141, 0x1, R77, P0 ;  /* 0x000000018d437824 */ /* 0x000fe200000e064d */
[----:B------:R-:W-:Y:S02]  /*1d60*/  PRMT R13, RZ, 0x7610, R13 ;  /* 0x00007610ff0d7816 */ /* 0x000fe4000000000d */
[----:B------:R-:W-:Y:S02]  /*1d70*/  PRMT R246, RZ, 0x7610, R246 ;  /* 0x00007610fff67816 */ /* 0x000fe400000000f6 */
[-C--:B-1----:R-:W-:Y:S02]  /*1d80*/  IADD3 R208, P1, R142, R76.reuse, RZ ;  /* 0x0000004c8ed07210 */ /* 0x082fe40007f3e0ff */
[-C--:B------:R-:W-:Y:S01]  /*1d90*/  IADD3 R206, P0, R204, R76.reuse, RZ ;  /* 0x0000004cccce7210 */ /* 0x080fe20007f1e0ff */
[----:B------:R-:W4:Y:S01]  /*1da0*/  @P2 LDG.E.U16 R13, desc[UR14][R218.64] ;  /* 0x0000000eda0d2981 */ /* 0x000f22000c1e1500 */
[----:B------:R-:W-:Y:S01]  /*1db0*/  PRMT R251, RZ, 0x7610, R251 ;  /* 0x00007610fffb7816 */ /* 0x000fe200000000fb */
[----:B------:R-:W-:Y:S01]  /*1dc0*/  IMAD.X R209, R143, 0x1, R77, P1 ;  /* 0x000000018fd17824 */ /* 0x000fe200008e064d */
[----:B------:R-:W-:Y:S01]  /*1dd0*/  PRMT R249, RZ, 0x7610, R249 ;  /* 0x00007610fff97816 */ /* 0x000fe200000000f9 */
[----:B------:R1:W4:Y:S01]  /*1de0*/  @P2 LDG.E.U16 R246, desc[UR14][R66.64] ;  /* 0x0000000e42f62981 */ /* 0x000322000c1e1500 */
[-C--:B0-----:R-:W-:Y:S01]  /*1df0*/  IADD3 R210, P1, R202, R76.reuse, RZ ;  /* 0x0000004ccad27210 */ /* 0x081fe20007f3e0ff */
[--C-:B------:R-:W-:Y:S01]  /*1e00*/  IMAD.X R207, R205, 0x1, R77.reuse, P0 ;  /* 0x00000001cdcf7824 */ /* 0x100fe200000e064d */
[----:B------:R-:W-:Y:S01]  /*1e10*/  ISETP.GT.AND P2, PT, R9, 0x12, PT ;  /* 0x000000120900780c */ /* 0x000fe20003f44270 */
[----:B------:R0:W4:Y:S01]  /*1e20*/  @P3 LDG.E.U16 R251, desc[UR14][R208.64] ;  /* 0x0000000ed0fb3981 */ /* 0x000122000c1e1500 */
[-C--:B------:R-:W-:Y:S01]  /*1e30*/  IADD3 RZ, P0, R200, R76.reuse, RZ ;  /* 0x0000004cc8ff7210 */ /* 0x080fe20007f1e0ff */
[----:B------:R-:W-:Y:S01]  /*1e40*/  IMAD.X R211, R203, 0x1, R77, P1 ;  /* 0x00000001cbd37824 */ /* 0x000fe200008e064d */
[-C--:B------:R-:W-:Y:S01]  /*1e50*/  IADD3 RZ, P1, R198, R76.reuse, RZ ;  /* 0x0000004cc6ff7210 */ /* 0x080fe20007f3e0ff */
[----:B------:R0:W4:Y:S01]  /*1e60*/  @P3 LDG.E.U16 R249, desc[UR14][R206.64] ;  /* 0x0000000ecef93981 */ /* 0x000122000c1e1500 */
[----:B------:R-:W-:Y:S01]  /*1e70*/  ISETP.GT.AND P3, PT, R9, 0x13, PT ;  /* 0x000000130900780c */ /* 0x000fe20003f64270 */
[----:B-1----:R-:W-:Y:S01]  /*1e80*/  IMAD.IADD R66, R200, 0x1, R76 ;  /* 0x00000001c8427824 */ /* 0x002fe200078e024c */
[----:B------:R-:W-:Y:S01]  /*1e90*/  PRMT R235, RZ, 0x7610, R235 ;  /* 0x00007610ffeb7816 */ /* 0x000fe200000000eb */
[----:B------:R-:W-:Y:S01]  /*1ea0*/  IMAD.X R67, R201, 0x1, R77, P0 ;  /* 0x00000001c9437824 */ /* 0x000fe200000e064d */
[----:B------:R-:W-:Y:S01]  /*1eb0*/  PRMT R233, RZ, 0x7610, R233 ;  /* 0x00007610ffe97816 */ /* 0x000fe200000000e9 */
[----:B0-----:R-:W-:Y:S01]  /*1ec0*/  IMAD.X R209, R199, 0x1, R77, P1 ;  /* 0x00000001c7d17824 */ /* 0x001fe200008e064d */
[----:B------:R-:W-:-:S02]  /*1ed0*/  IADD3 RZ, P0, R196, R76, RZ ;  /* 0x0000004cc4ff7210 */ /* 0x000fc40007f1e0ff */
[-C--:B------:R-:W-:Y:S01]  /*1ee0*/  IADD3 RZ, P1, R194, R76.reuse, RZ ;  /* 0x0000004cc2ff7210 */ /* 0x080fe20007f3e0ff */
[----:B------:R0:W4:Y:S01]  /*1ef0*/  @P2 LDG.E.U16 R235, desc[UR14][R210.64] ;  /* 0x0000000ed2eb2981 */ /* 0x000122000c1e1500 */
[----:B------:R-:W-:Y:S01]  /*1f00*/  PRMT R224, RZ, 0x7610, R224 ;  /* 0x00007610ffe07816 */ /* 0x000fe200000000e0 */
[----:B------:R-:W-:Y:S01]  /*1f10*/  IMAD.IADD R208, R198, 0x1, R76 ;  /* 0x00000001c6d07824 */ /* 0x000fe200078e024c */
[----:B------:R-:W-:Y:S01]  /*1f20*/  PRMT R222, RZ, 0x7610, R222 ;  /* 0x00007610ffde7816 */ /* 0x000fe200000000de */
[----:B------:R1:W4:Y:S01]  /*1f30*/  @P2 LDG.E.U16 R233, desc[UR14][R66.64] ;  /* 0x0000000e42e92981 */ /* 0x000322000c1e1500 */
[----:B------:R-:W-:Y:S01]  /*1f40*/  IMAD.IADD R206, R196, 0x1, R76 ;  /* 0x00000001c4ce7824 */ /* 0x000fe200078e024c */
[----:B------:R-:W-:Y:S01]  /*1f50*/  ISETP.GT.AND P2, PT, R9, 0x14, PT ;  /* 0x000000140900780c */ /* 0x000fe20003f44270 */
[--C-:B------:R-:W-:Y:S01]  /*1f60*/  IMAD.X R207, R197, 0x1, R77.reuse, P0 ;  /* 0x00000001c5cf7824 */ /* 0x100fe200000e064d */
[-C--:B------:R-:W-:Y:S01]  /*1f70*/  IADD3 RZ, P0, R192, R76.reuse, RZ ;  /* 0x0000004cc0ff7210 */ /* 0x080fe20007f1e0ff */
[----:B------:R1:W4:Y:S01]  /*1f80*/  @P3 LDG.E.U16 R224, desc[UR14][R208.64] ;  /* 0x0000000ed0e03981 */ /* 0x000322000c1e1500 */
[----:B0-----:R-:W-:Y:S01]  /*1f90*/  IMAD.X R211, R195, 0x1, R77, P1 ;  /* 0x00000001c3d37824 */ /* 0x001fe200008e064d */
[----:B------:R-:W-:-:S02]  /*1fa0*/  IADD3 RZ, P1, R190, R76, RZ ;  /* 0x0000004cbeff7210 */ /* 0x000fc40007f3e0ff */
[----:B------:R0:W4:Y:S01]  /*1fb0*/  @P3 LDG.E.U16 R222, desc[UR14][R206.64] ;  /* 0x0000000ecede3981 */ /* 0x000122000c1e1500 */
[----:B------:R-:W-:Y:S01]  /*1fc0*/  ISETP.GT.AND P3, PT, R9, 0x15, PT ;  /* 0x000000150900780c */ /* 0x000fe20003f64270 */
[--C-:B------:R-:W-:Y:S01]  /*1fd0*/  IMAD.IADD R210, R194, 0x1, R76.reuse ;  /* 0x00000001c2d27824 */ /* 0x100fe200078e024c */
[----:B------:R-:W-:Y:S01]  /*1fe0*/  PRMT R219, RZ, 0x7610, R219 ;  /* 0x00007610ffdb7816 */ /* 0x000fe200000000db */
[--C-:B-1----:R-:W-:Y:S01]  /*1ff0*/  IMAD.X R67, R193, 0x1, R77.reuse, P0 ;  /* 0x00000001c1437824 */ /* 0x102fe200000e064d */
[-C--:B------:R-:W-:Y:S01]  /*2000*/  IADD3 RZ, P0, R188, R76.reuse, RZ ;  /* 0x0000004cbcff7210 */ /* 0x080fe20007f1e0ff */
[----:B------:R-:W-:Y:S01]  /*2010*/  IMAD.X R209, R191, 0x1, R77, P1 ;  /* 0x00000001bfd17824 */ /* 0x000fe200008e064d */
[----:B------:R-:W-:Y:S01]  /*2020*/  IADD3 RZ, P1, R184, R76, RZ ;  /* 0x0000004cb8ff7210 */ /* 0x000fe20007f3e0ff */
[----:B------:R-:W-:Y:S01]  /*2030*/  IMAD.IADD R66, R192, 0x1, R76 ;  /* 0x00000001c0427824 */ /* 0x000fe200078e024c */
[----:B------:R1:W4:Y:S01]  /*2040*/  @P2 LDG.E.U16 R219, desc[UR14][R210.64] ;  /* 0x0000000ed2db2981 */ /* 0x000322000c1e1500 */
[----:B------:R-:W-:Y:S01]  /*2050*/  PRMT R70, RZ, 0x7610, R70 ;  /* 0x00007610ff467816 */ /* 0x000fe20000000046 */
[--C-:B0-----:R-:W-:Y:S01]  /*2060*/  IMAD.IADD R206, R188, 0x1, R76.reuse ;  /* 0x00000001bcce7824 */ /* 0x101fe200078e024c */
[----:B------:R-:W-:Y:S01]  /*2070*/  PRMT R217, RZ, 0x7610, R217 ;  /* 0x00007610ffd97816 */ /* 0x000fe200000000d9 */
[----:B------:R-:W-:Y:S01]  /*2080*/  IMAD.X R207, R189, 0x1, R77, P0 ;  /* 0x00000001bdcf7824 */ /* 0x000fe200000e064d */
[----:B------:R-:W-:Y:S01]  /*2090*/  ISETP.GT.AND P0, PT, R9, 0x17, PT ;  /* 0x000000170900780c */ /* 0x000fe20003f04270 */
[----:B------:R-:W-:Y:S01]  /*20a0*/  IMAD.IADD R208, R190, 0x1, R76 ;  /* 0x00000001bed07824 */ /* 0x000fe200078e024c */
[----:B------:R-:W-:-:S02]  /*20b0*/  PRMT R72, RZ, 0x7610, R72 ;  /* 0x00007610ff487816 */ /* 0x000fc40000000048 */
[----:B------:R0:W4:Y:S01]  /*20c0*/  @P3 LDG.E.U16 R70, desc[UR14][R206.64] ;  /* 0x0000000ece463981 */ /* 0x000122000c1e1500 */
[--C-:B-1----:R-:W-:Y:S01]  /*20d0*/  IMAD.X R211, R185, 0x1, R77.reuse, P1 ;  /* 0x00000001b9d37824 */ /* 0x102fe200008e064d */
[-C--:B------:R-:W-:Y:S02]  /*20e0*/  IADD3 RZ, P1, R182, R76.reuse, RZ ;  /* 0x0000004cb6ff7210 */ /* 0x080fe40007f3e0ff */
[----:B------:R1:W4:Y:S01]  /*20f0*/  @P3 LDG.E.U16 R72, desc[UR14][R208.64] ;  /* 0x0000000ed0483981 */ /* 0x000322000c1e1500 */
[----:B------:R-:W-:Y:S02]  /*2100*/  PRMT R56, RZ, 0x7610, R56 ;  /* 0x00007610ff387816 */ /* 0x000fe40000000038 */
[----:B------:R-:W-:Y:S01]  /*2110*/  PRMT R22, RZ, 0x7610, R22 ;  /* 0x00007610ff167816 */ /* 0x000fe20000000016 */
[----:B------:R1:W4:Y:S01]  /*2120*/  @P2 LDG.E.U16 R217, desc[UR14][R66.64] ;  /* 0x0000000e42d92981 */ /* 0x000322000c1e1500 */
[----:B0-----:R-:W-:Y:S01]  /*2130*/  IMAD.X R207, R183, 0x1, R77, P1 ;  /* 0x00000001b7cf7824 */ /* 0x001fe200008e064d */
[----:B------:R-:W-:Y:S01]  /*2140*/  IADD3 RZ, P1, R180, R76, RZ ;  /* 0x0000004cb4ff7210 */ /* 0x000fe20007f3e0ff */
[--C-:B------:R-:W-:Y:S01]  /*2150*/  IMAD.IADD R206, R182, 0x1, R76.reuse ;  /* 0x00000001b6ce7824 */ /* 0x100fe200078e024c */
[----:B------:R-:W-:Y:S01]  /*2160*/  ISETP.GT.AND P4, PT, R9, 0x16, PT ;  /* 0x000000160900780c */ /* 0x000fe20003f84270 */
[----:B-1----:R-:W-:-:S02]  /*2170*/  IMAD.IADD R208, R180, 0x1, R76 ;  /* 0x00000001b4d07824 */ /* 0x002fc400078e024c */
[----:B------:R-:W-:Y:S01]  /*2180*/  IMAD.X R209, R181, 0x1, R77, P1 ;  /* 0x00000001b5d17824 */ /* 0x000fe200008e064d */
[----:B------:R-:W-:Y:S01]  /*2190*/  IADD3 RZ, P2, R186, R76, RZ ;  /* 0x0000004cbaff7210 */ /* 0x000fe20007f5e0ff */
[----:B------:R0:W4:Y:S01]  /*21a0*/  @P0 LDG.E.U16 R56, desc[UR14][R206.64] ;  /* 0x0000000ece380981 */ /* 0x000122000c1e1500 */
[----:B------:R-:W-:-:S03]  /*21b0*/  PRMT R65, RZ, 0x7610, R65 ;  /* 0x00007610ff417816 */ /* 0x000fc60000000041 */
[----:B------:R1:W4:Y:S01]  /*21c0*/  @P0 LDG.E.U16 R22, desc[UR14][R208.64] ;  /* 0x0000000ed0160981 */ /* 0x000322000c1e1500 */
[-C--:B------:R-:W-:Y:S01]  /*21d0*/  IADD3 RZ, P0, R176, R76.reuse, RZ ;  /* 0x0000004cb0ff7210 */ /* 0x080fe20007f1e0ff */
[----:B------:R-:W-:Y:S01]  /*21e0*/  IMAD.X R245, R187, 0x1, R77, P2 ;  /* 0x00000001bbf57824 */ /* 0x000fe200010e064d */
[----:B------:R-:W-:Y:S01]  /*21f0*/  PRMT R67, RZ, 0x7610, R67 ;  /* 0x00007610ff437816 */ /* 0x000fe20000000043 */
[--C-:B------:R-:W-:Y:S01]  /*2200*/  IMAD.IADD R210, R184, 0x1, R76.reuse ;  /* 0x00000001b8d27824 */ /* 0x100fe200078e024c */
[----:B------:R-:W-:Y:S01]  /*2210*/  ISETP.GT.AND P2, PT, R9, 0x18, PT ;  /* 0x000000180900780c */ /* 0x000fe20003f44270 */
[--C-:B------:R-:W-:Y:S01]  /*2220*/  IMAD.IADD R244, R186, 0x1, R76.reuse ;  /* 0x00000001baf47824 */ /* 0x100fe200078e024c */
[-C--:B------:R-:W-:Y:S01]  /*2230*/  IADD3 RZ, P1, R178, R76.reuse, RZ ;  /* 0x0000004cb2ff7210 */ /* 0x080fe20007f3e0ff */
[--C-:B0-----:R-:W-:Y:S01]  /*2240*/  IMAD.X R207, R177, 0x1, R77.reuse, P0 ;  /* 0x00000001b1cf7824 */ /* 0x101fe200000e064d */
[-C--:B------:R-:W-:Y:S01]  /*2250*/  IADD3 RZ, P0, R174, R76.reuse, RZ ;  /* 0x0000004caeff7210 */ /* 0x080fe20007f1e0ff */
[----:B------:R0:W4:Y:S04]  /*2260*/  @P4 LDG.E.U16 R65, desc[UR14][R210.64] ;  /* 0x0000000ed2414981 */ /* 0x000128000c1e1500 */
[----:B------:R0:W4:Y:S01]  /*2270*/  @P4 LDG.E.U16 R67, desc[UR14][R244.64] ;  /* 0x0000000ef4434981 */ /* 0x000122000c1e1500 */
[--C-:B-1----:R-:W-:Y:S01]  /*2280*/  IMAD.X R209, R175, 0x1, R77.reuse, P0 ;  /* 0x00000001afd17824 */ /* 0x102fe200000e064d */
[----:B------:R-:W-:Y:S01]  /*2290*/  IADD3 RZ, P0, R172, R76, RZ ;  /* 0x0000004cacff7210 */ /* 0x000fe20007f1e0ff */
[----:B0-----:R-:W-:Y:S01]  /*22a0*/  IMAD.X R211, R179, 0x1, R77, P1 ;  /* 0x00000001b3d37824 */ /* 0x001fe200008e064d */
[----:B------:R-:W-:Y:S01]  /*22b0*/  ISETP.GT.AND P1, PT, R9, 0x19, PT ;  /* 0x000000190900780c */ /* 0x000fe20003f24270 */
[----:B------:R-:W-:Y:S01]  /*22c0*/  IMAD.IADD R210, R178, 0x1, R76 ;  /* 0x00000001b2d27824 */ /* 0x000fe200078e024c */
[----:B------:R-:W-:Y:S01]  /*22d0*/  PRMT R244, RZ, 0x7610, R244 ;  /* 0x00007610fff47816 */ /* 0x000fe200000000f4 */
[----:B------:R-:W-:Y:S01]  /*22e0*/  IMAD.IADD R208, R174, 0x1, R76 ;  /* 0x00000001aed07824 */ /* 0x000fe200078e024c */
[----:B------:R-:W-:-:S02]  /*22f0*/  PRMT R247, RZ, 0x7610, R247 ;  /* 0x00007610fff77816 */ /* 0x000fc400000000f7 */
[----:B------:R-:W-:Y:S02]  /*2300*/  PRMT R245, RZ, 0x7610, R245 ;  /* 0x00007610fff57816 */ /* 0x000fe400000000f5 */
[----:B------:R0:W4:Y:S01]  /*2310*/  @P2 LDG.E.U16 R244, desc[UR14][R210.64] ;  /* 0x0000000ed2f42981 */ /* 0x000122000c1e1500 */
[----:B------:R-:W-:Y:S01]  /*2320*/  PRMT R242, RZ, 0x7610, R242 ;  /* 0x00007610fff27816 */ /* 0x000fe200000000f2 */
[----:B------:R-:W-:-:S03]  /*2330*/  IMAD.IADD R206, R176, 0x1, R76 ;  /* 0x00000001b0ce7824 */ /* 0x000fc600078e024c */
[----:B------:R-:W4:Y:S04]  /*2340*/  @P1 LDG.E.U16 R247, desc[UR14][R208.64] ;  /* 0x0000000ed0f71981 */ /* 0x000f28000c1e1500 */
[----:B------:R1:W4:Y:S01]  /*2350*/  @P2 LDG.E.U16 R242, desc[UR14][R206.64] ;  /* 0x0000000ecef22981 */ /* 0x000322000c1e1500 */
[----:B0-----:R-:W-:Y:S02]  /*2360*/  IMAD.IADD R210, R172, 0x1, R76 ;  /* 0x00000001acd27824 */ /* 0x001fe400078e024c */
[----:B------:R-:W-:Y:S01]  /*2370*/  IMAD.X R211, R173, 0x1, R77, P0 ;  /* 0x00000001add37824 */ /* 0x000fe200000e064d */
[----:B------:R-:W-:-:S04]  /*2380*/  IADD3 RZ, P0, R170, R76, RZ ;  /* 0x0000004caaff7210 */ /* 0x000fc80007f1e0ff */
[----:B------:R0:W4:Y:S01]  /*2390*/  @P1 LDG.E.U16 R245, desc[UR14][R210.64] ;  /* 0x0000000ed2f51981 */ /* 0x000122000c1e1500 */
[----:B------:R-:W-:Y:S01]  /*23a0*/  ISETP.GT.AND P1, PT, R9, 0x1a, PT ;  /* 0x0000001a0900780c */ /* 0x000fe20003f24270 */
[----:B-1----:R-:W-:Y:S01]  /*23b0*/  IMAD.X R207, R171, 0x1, R77, P0 ;  /* 0x00000001abcf7824 */ /* 0x002fe200000e064d */
[-C--:B------:R-:W-:Y:S01]  /*23c0*/  IADD3 RZ, P0, R168, R76.reuse, RZ ;  /* 0x0000004ca8ff7210 */ /* 0x080fe20007f1e0ff */
[--C-:B------:R-:W-:Y:S01]  /*23d0*/  IMAD.IADD R206, R170, 0x1, R76.reuse ;  /* 0x00000001aace7824 */ /* 0x100fe200078e024c */
[----:B------:R-:W-:Y:S01]  /*23e0*/  PRMT R231, RZ, 0x7610, R231 ;  /* 0x00007610ffe77816 */ /* 0x000fe200000000e7 */
[----:B------:R-:W-:Y:S01]  /*23f0*/  IMAD.IADD R208, R168, 0x1, R76 ;  /* 0x00000001a8d07824 */ /* 0x000fe200078e024c */
[----:B------:R-:W-:Y:S01]  /*2400*/  PRMT R229, RZ, 0x7610, R229 ;  /* 0x00007610ffe57816 */ /* 0x000fe200000000e5 */
[----:B------:R-:W-:Y:S01]  /*2410*/  IMAD.X R209, R169, 0x1, R77, P0 ;  /* 0x00000001a9d17824 */ /* 0x000fe200000e064d */
[----:B------:R-:W-:-:S05]  /*2420*/  IADD3 RZ, P0, R166, R76, RZ ;  /* 0x0000004ca6ff7210 */ /* 0x000fca0007f1e0ff */
[----:B------:R1:W4:Y:S01]  /*2430*/  @P1 LDG.E.U16 R231, desc[UR14][R206.64] ;  /* 0x0000000ecee71981 */ /* 0x000322000c1e1500 */
[----:B0-----:R-:W-:-:S03]  /*2440*/  IMAD.X R211, R167, 0x1, R77, P0 ;  /* 0x00000001a7d37824 */ /* 0x001fc600000e064d */
[----:B------:R0:W4:Y:S01]  /*2450*/  @P1 LDG.E.U16 R229, desc[UR14][R208.64] ;  /* 0x0000000ed0e51981 */ /* 0x000122000c1e1500 */
[----:B------:R-:W-:Y:S02]  /*2460*/  ISETP.GT.AND P1, PT, R9, 0x1b, PT ;  /* 0x0000001b0900780c */ /* 0x000fe40003f24270 */
[-C--:B------:R-:W-:Y:S01]  /*2470*/  IADD3 RZ, P0, R164, R76.reuse, RZ ;  /* 0x0000004ca4ff7210 */ /* 0x080fe20007f1e0ff */
[----:B------:R-:W-:Y:S01]  /*2480*/  IMAD.IADD R210, R166, 0x1, R76 ;  /* 0x00000001a6d27824 */ /* 0x000fe200078e024c */
[----:B------:R-:W-:Y:S01]  /*2490*/  PRMT R220, RZ, 0x7610, R220 ;  /* 0x00007610ffdc7816 */ /* 0x000fe200000000dc */
[----:B-1----:R-:W-:Y:S01]  /*24a0*/  IMAD.IADD R206, R164, 0x1, R76 ;  /* 0x00000001a4ce7824 */ /* 0x002fe200078e024c */
        /* <DEDUP_REMOVED lines=8> */
[--C-:B------:R-:W-:Y:S01]  /*2530*/  IMAD.IADD R208, R162, 0x1, R76.reuse ;  /* 0x00000001a2d07824 */ /* 0x100fe200078e024c */
        /* <DEDUP_REMOVED lines=31> */
[----:B------:R-:W-:Y:S01]  /*2730*/  IADD3 RZ, P0, R148, R76, RZ ;  /* 0x0000004c94ff7210 */ /* 0x000fe20007f1e0ff */
[--C-:B------:R-:W-:Y:S02]  /*2740*/  IMAD.IADD R208, R150, 0x1, R76.reuse ;  /* 0x0000000196d07824 */ /* 0x100fe400078e024c */
[----:B-1----:R-:W-:Y:S02]  /*2750*/  IMAD.IADD R210, R148, 0x1, R76 ;  /* 0x0000000194d27824 */ /* 0x002fe400078e024c */
[----:B------:R-:W-:Y:S01]  /*2760*/  IMAD.X R211, R149, 0x1, R77, P0 ;  /* 0x0000000195d37824 */ /* 0x000fe200000e064d */
[----:B0-----:R-:W-:Y:S02]  /*2770*/  PRMT R206, RZ, 0x7610, R206 ;  /* 0x00007610ffce7816 */ /* 0x001fe400000000ce */
[----:B------:R-:W-:-:S04]  /*2780*/  PRMT R207, RZ, 0x7610, R207 ;  /* 0x00007610ffcf7816 */ /* 0x000fc800000000cf */
[----:B------:R0:W4:Y:S04]  /*2790*/  @P1 LDG.E.U16 R206, desc[UR14][R208.64] ;  /* 0x0000000ed0ce1981 */ /* 0x000128000c1e1500 */
[----:B------:R1:W4:Y:S01]  /*27a0*/  @P1 LDG.E.U16 R207, desc[UR14][R210.64] ;  /* 0x0000000ed2cf1981 */ /* 0x000322000c1e1500 */
[----:B------:R-:W-:Y:S01]  /*27b0*/  BAR.SYNC.DEFER_BLOCKING 0x0 ;  /* 0x0000000000007b1d */ /* 0x000fe20000010000 */
[----:B0-----:R-:W-:-:S04]  /*27c0*/  LOP3.LUT R208, R0, 0x1f, RZ, 0xc0, !PT ;  /* 0x0000001f00d07812 */ /* 0x001fc800078ec0ff */
[----:B------:R-:W-:Y:S01]  /*27d0*/  ISETP.GE.AND P0, PT, R208, R9, PT ;  /* 0x00000009d000720c */ /* 0x000fe20003f06270 */
[--C-:B-1----:R-:W-:Y:S02]  /*27e0*/  IMAD.MOV.U32 R210, RZ, RZ, R248.reuse ;  /* 0x000000ffffd27224 */ /* 0x102fe400078e00f8 */
[----:B------:R-:W-:Y:S01]  /*27f0*/  IMAD.MOV.U32 R211, RZ, RZ, R63 ;  /* 0x000000ffffd37224 */ /* 0x000fe200078e003f */
[----:B------:R-:W-:Y:S01]  /*2800*/  PRMT R248, RZ, 0x7610, R248 ;  /* 0x00007610fff87816 */ /* 0x000fe200000000f8 */
[----:B------:R-:W-:Y:S01]  /*2810*/  IMAD.WIDE R208, R21, 0x2, R210 ;  /* 0x0000000215d07825 */ /* 0x000fe200078e02d2 */
[----:B------:R-:W-:-:S07]  /*2820*/  PRMT R63, RZ, 0x7610, R63 ;  /* 0x00007610ff3f7816 */ /* 0x000fce000000003f */
[----:B------:R0:W4:Y:S02]  /*2830*/  @!P0 LDG.E.U16 R248, desc[UR14][R208.64] ;  /* 0x0000000ed0f88981 */ /* 0x000124000c1e1500 */
[----:B0-----:R-:W-:-:S05]  /*2840*/  IMAD.WIDE R208, R20, 0x2, R210 ;  /* 0x0000000214d07825 */ /* 0x001fca00078e02d2 */
[----:B------:R-:W4:Y:S04]  /*2850*/  @!P0 LDG.E.U16 R63, desc[UR14][R208.64] ;  /* 0x0000000ed03f8981 */ /* 0x000f28000c1e1500 */
[----:B--2---:R-:W-:Y:S04]  /*2860*/  STS.U16 [R6+UR12], R59 ;  /* 0x0000003b06007988 */ /* 0x004fe8000800040c */
[----:B---3--:R-:W-:Y:S04]  /*2870*/  STS.U16 [R6+UR12+0x4000], R61 ;  /* 0x0040003d06007988 */ /* 0x008fe8000800040c */
[----:B-----5:R-:W-:Y:S04]  /*2880*/  STS.U16 [R6+UR12+0x400], R57 ;  /* 0x0004003906007988 */ /* 0x020fe8000800040c */
[----:B----4-:R-:W-:Y:S04]  /*2890*/  STS.U16 [R6+UR12+0x4400], R23 ;  /* 0x0044001706007988 */ /* 0x010fe8000800040c */
[----:B------:R-:W-:Y:S04]  /*28a0*/  STS.U16 [R6+UR12+0x800], R13 ;  /* 0x0008000d06007988 */ /* 0x000fe8000800040c */
[----:B------:R-:W-:Y:S01]  /*28b0*/  STS.U16 [R6+UR12+0x4800], R246 ;  /* 0x004800f606007988 */ /* 0x000fe2000800040c */
[----:B------:R-:W-:-:S04]  /*28c0*/  USHF.L.U32 UR4, UR13, 0x6, URZ ;  /* 0x000000060d047899 */ /* 0x000fc8000800063f */
[----:B------:R-:W-:-:S04]  /*28d0*/  ULOP3.LUT UR4, UR4, 0x100, URZ, 0xc0, !UPT ;  /* 0x0000010004047892 */ /* 0x000fc8000f8ec03f */
[----:B------:R-:W-:-:S04]  /*28e0*/  ULEA.HI UR4, UR12, UR4, URZ, 0x1c ;  /* 0x000000040c047291 */ /* 0x000fc8000f8fe03f */
[----:B------:R-:W-:Y:S01]  /*28f0*/  ULOP3.LUT UR8, UR4, 0x3fff, URZ, 0xc0, !UPT ;  /* 0x00003fff04087892 */ /* 0x000fe2000f8ec03f */
[----:B------:R-:W-:Y:S01]  /*2900*/  UMOV UR9, 0x40000040 ;  /* 0x4000004000097882 */ /* 0x000fe20000000000 */
[----:B------:R-:W-:Y:S04]  /*2910*/  STS.U16 [R6+UR12+0xc00], R244 ;  /* 0x000c00f406007988 */ /* 0x000fe8000800040c */
        /* <DEDUP_REMOVED lines=58> */
[----:B------:R0:W-:Y:S01]  /*2cc0*/  STS.U16 [R7+UR12+0x8200], R63 ;  /* 0x0082003f07007988 */ /* 0x0001e2000800040c */
[----:B------:R1:W-:Y:S06]  /*2cd0*/  MEMBAR.ALL.CTA ;  /* 0x0000000000007992 */ /* 0x0003ec0000008000 */
[----:B-1----:R-:W1:Y:S02]  /*2ce0*/  FENCE.VIEW.ASYNC.S ;  /* 0x00000000000073c6 */ /* 0x002e640000000000 */
[----:B-1----:R-:W-:Y:S06]  /*2cf0*/  BAR.SYNC.DEFER_BLOCKING 0x0 ;  /* 0x0000000000007b1d */ /* 0x002fec0000010000 */
[----:B------:R-:W-:-:S06]  /*2d00*/  WARPGROUP.ARRIVE ;  /* 0x00000000000079c5 */ /* 0x000fcc0000000000 */
[----:B------:R-:W-:Y:S01]  /*2d10*/  HGMMA.64x16x16.F32.BF16 R48, gdesc[UR8].tnspA, R48 ;  /* 0x20200000083079f0 */ /* 0x000fe20008701830 */
[----:B------:R-:W-:Y:S01]  /*2d20*/  UIADD3 UR8, UP0, UR8, 0x80, URZ ;  /* 0x0000008008087890 */ /* 0x000fe2000ff1e03f */
[----:B------:R-:W-:-:S03]  /*2d30*/  UMOV UR4, URZ ;  /* 0x0000003f00047c82 */ /* 0x000fc60008000000 */
[----:B------:R-:W-:-:S03]  /*2d40*/  UIADD3.X UR5, UR4, 0x40000040, URZ, UP0, !UPT ;  /* 0x4000004004057890 */ /* 0x000fc600087fe43f */
[----:B------:R-:W-:Y:S02]  /*2d50*/  UMOV UR4, UR8 ;  /* 0x0000000800047c82 */ /* 0x000fe40008000000 */
[----:B------:R-:W-:-:S04]  /*2d60*/  UIADD3.64 UR8, UR4, 0x180, URZ ;  /* 0x0000018004087897 */ /* 0x000fc8000fffe03f */
[----:B------:R-:W-:Y:S05]  /*2d70*/  HGMMA.64x16x16.F32.BF16 R48, gdesc[UR4].tnspA, R48 ;  /* 0x20200000043079f0 */ /* 0x000fea0008701830 */
[----:B------:R-:W-:Y:S01]  /*2d80*/  HGMMA.64x16x16.F32.BF16 R40, gdesc[UR8].tnspA, R40 ;  /* 0x20200000082879f0 */ /* 0x000fe20008701828 */
[----:B------:R-:W-:Y:S02]  /*2d90*/  UIADD3.64 UR16, UR4, 0x200, URZ ;  /* 0x0000020004107897 */ /* 0x000fe4000fffe03f */
[----:B------:R-:W-:Y:S01]  /*2da0*/  UIADD3.64 UR8, UR4, 0x380, URZ ;  /* 0x0000038004087897 */ /* 0x000fe2000fffe03f */
[----:B------:R-:W-:Y:S01]  /*2db0*/  UMOV UR18, UR6 ;  /* 0x0000000600127c82 */ /* 0x000fe20008000000 */
[----:B------:R-:W-:-:S05]  /*2dc0*/  UMOV UR19, UR7 ;  /* 0x0000000700137c82 */ /* 0x000fca0008000000 */
[----:B------:R-:W-:Y:S04]  /*2dd0*/  HGMMA.64x16x16.F32.BF16 R40, gdesc[UR16].tnspA, R40 ;  /* 0x20200000102879f0 */ /* 0x000fe80008701828 */
[----:B------:R-:W-:Y:S01]  /*2de0*/  HGMMA.64x16x16.F32.BF16 R32, gdesc[UR8].tnspA, R32 ;  /* 0x20200000082079f0 */ /* 0x000fe20008701820 */
[----:B------:R-:W-:Y:S02]  /*2df0*/  UIADD3.64 UR16, UR4, 0x400, URZ ;  /* 0x0000040004107897 */ /* 0x000fe4000fffe03f */
[----:B------:R-:W-:Y:S01]  /*2e00*/  UIADD3.64 UR8, UR4, 0x580, URZ ;  /* 0x0000058004087897 */ /* 0x000fe2000fffe03f */
[----:B------:R-:W-:Y:S01]  /*2e10*/  UMOV UR18, UR6 ;  /* 0x0000000600127c82 */ /* 0x000fe20008000000 */
[----:B------:R-:W-:Y:S01]  /*2e20*/  UMOV UR19, UR7 ;  /* 0x0000000700137c82 */ /* 0x000fe20008000000 */
[----:B------:R-:W-:-:S04]  /*2e30*/  UIADD3.64 UR4, UR4, 0x600, URZ ;  /* 0x0000060004047897 */ /* 0x000fc8000fffe03f */
[----:B------:R-:W-:Y:S04]  /*2e40*/  HGMMA.64x16x16.F32.BF16 R32, gdesc[UR16].tnspA, R32 ;  /* 0x20200000102079f0 */ /* 0x000fe80008701820 */
[----:B------:R-:W-:Y:S01]  /*2e50*/  HGMMA.64x16x16.F32.BF16 R24, gdesc[UR8].tnspA, R24 ;  /* 0x20200000081879f0 */ /* 0x000fe20008701818 */
[----:B------:R-:W-:-:S05]  /*2e60*/  VIADD R8, R8, 0xffffffff ;  /* 0xffffffff08087836 */ /* 0x000fca0000000000 */
[----:B------:R-:W-:Y:S01]  /*2e70*/  ISETP.NE.U32.AND P0, PT, R8, RZ, PT ;  /* 0x000000ff0800720c */ /* 0x000fe20003f05070 */
[----:B------:R-:W-:Y:S01]  /*2e80*/  HGMMA.64x16x16.F32.BF16 R24, gdesc[UR4].tnspA, R24, gsb0 ;  /* 0x20200000041879f0 */ /* 0x000fe20008001818 */
[----:B0-----:R-:W-:-:S04]  /*2e90*/  IMAD.WIDE R62, R10, 0x2, R210 ;  /* 0x000000020a3e7825 */ /* 0x001fc800078e02d2 */
[----:B------:R-:W-:Y:S02]  /*2ea0*/  IMAD.MOV.U32 R248, RZ, RZ, R62 ;  /* 0x000000fffff87224 */ /* 0x000fe400078e003e */
[----:B------:R-:W-:-:S04]  /*2eb0*/  IMAD.WIDE R76, R11, 0x2, R76 ;  /* 0x000000020b4c7825 */ /* 0x000fc800078e024c */
[----:B------:R-:W-:Y:S01]  /*2ec0*/  VIADD R9, R9, 0xffffffe0 ;  /* 0xffffffe009097836 */ /* 0x000fe20000000000 */
[----:B------:R-:W-:Y:S02]  /*2ed0*/  WARPGROUP.DEPBAR.LE gsb0, 0x0 ;  /* 0x00008000000079c5 */ /* 0x000fe40000010000 */
[----:B------:R-:W-:Y:S05]  /*2ee0*/  @P0 BRA `(.L_x_1) ;  /* 0xffffffe400440947 */ /* 0x000fea000383ffff */
[----:B------:R-:W-:Y:S02]  /*2ef0*/  F2FP.BF16.F32.PACK_AB R59, R31, R47 ;  /* 0x0000002f1f3b723e */ /* 0x000fe400000010ff */
[----:B------:R-:W-:Y:S02]  /*2f00*/  F2FP.BF16.F32.PACK_AB R31, R30, R46 ;  /* 0x0000002e1e1f723e */ /* 0x000fe400000010ff */
[----:B------:R-:W-:Y:S02]  /*2f10*/  F2FP.BF16.F32.PACK_AB R58, R29, R45 ;  /* 0x0000002d1d3a723e */ /* 0x000fe400000010ff */
[----:B------:R-:W-:Y:S02]  /*2f20*/  F2FP.BF16.F32.PACK_AB R30, R28, R44 ;  /* 0x0000002c1c1e723e */ /* 0x000fe400000010ff */
[----:B------:R-:W-:Y:S02]  /*2f30*/  F2FP.BF16.F32.PACK_AB R57, R39, R55 ;  /* 0x000000372739723e */ /* 0x000fe400000010ff */
[----:B------:R-:W-:-:S02]  /*2f40*/  F2FP.BF16.F32.PACK_AB R56, R37, R53 ;  /* 0x000000352538723e */ /* 0x000fc400000010ff */
        /* <DEDUP_REMOVED lines=9> */
[----:B------:R-:W-:-:S07]  /*2fe0*/  F2FP.BF16.F32.PACK_AB R16, R32, R48 ;  /* 0x000000302010723e */ /* 0x000fce00000010ff */
.L_x_0:
[----:B------:R-:W-:Y:S01]  /*2ff0*/  BAR.SYNC.DEFER_BLOCKING 0x0 ;  /* 0x0000000000007b1d */ /* 0x000fe20000010000 */
[C---:B------:R-:W-:Y:S01]  /*3000*/  IMAD.SHL.U32 R6, R0.reuse, 0x10, RZ ;  /* 0x0000001000067824 */ /* 0x040fe200078e00ff */
[C---:B------:R-:W-:Y:S01]  /*3010*/  LOP3.LUT R9, R0.reuse, 0xe0, RZ, 0xc0, !PT ;  /* 0x000000e000097812 */ /* 0x040fe200078ec0ff */
[----:B------:R-:W-:Y:S01]  /*3020*/  IMAD.SHL.U32 R7, R0, 0x80, RZ ;  /* 0x0000008000077824 */ /* 0x000fe200078e00ff */
[----:B------:R-:W-:Y:S01]  /*3030*/  LEA R26, R2, UR12, 0x4 ;  /* 0x0000000c021a7c11 */ /* 0x000fe2000f8e20ff */
[----:B------:R-:W-:Y:S01]  /*3040*/  VIADD R2, R4, 0x2 ;  /* 0x0000000204027836 */ /* 0x000fe20000000000 */
[----:B------:R-:W-:Y:S02]  /*3050*/  LOP3.LUT R6, R6, 0xf0, RZ, 0xc0, !PT ;  /* 0x000000f006067812 */ /* 0x000fe400078ec0ff */
[----:B------:R-:W0:Y:S01]  /*3060*/  LDC R8, c[0x0][0x244] ;  /* 0x00009100ff087b82 */ /* 0x000e220000000800 */
[----:B------:R-:W-:Y:S01]  /*3070*/  LOP3.LUT R7, R7, 0x800, RZ, 0xc0, !PT ;  /* 0x0000080007077812 */ /* 0x000fe200078ec0ff */
[----:B------:R-:W-:Y:S01]  /*3080*/  ULDC.64 UR8, c[0x0][0x228] ;  /* 0x00008a0000087ab9 */ /* 0x000fe20000000a00 */
[----:B------:R-:W-:Y:S01]  /*3090*/  ULDC.64 UR4, c[0x0][0x220] ;  /* 0x0000880000047ab9 */ /* 0x000fe20000000a00 */
[----:B------:R-:W-:Y:S01]  /*30a0*/  ISETP.GE.AND P6, PT, R2, UR9, PT ;  /* 0x0000000902007c0c */ /* 0x000fe2000bfc6270 */
[----:B------:R-:W-:Y:S01]  /*30b0*/  ULDC UR6, c[0x0][0x248] ;  /* 0x0000920000067ab9 */ /* 0x000fe20000000800 */
[----:B------:R-:W-:Y:S01]  /*30c0*/  IADD3 R6, R7, UR12, R6 ;  /* 0x0000000c07067c10 */ /* 0x000fe2000fffe006 */
[----:B------:R-:W-:Y:S01]  /*30d0*/  VIADD R0, R4, 0x3 ;  /* 0x0000000304007836 */ /* 0x000fe20000000000 */
[----:B------:R-:W-:-:S02]  /*30e0*/  ISETP.GE.AND P2, PT, R3, UR8, PT ;  /* 0x0000000803007c0c */ /* 0x000fc4000bf46270 */
[C---:B------:R-:W-:Y:S01]  /*30f0*/  ISETP.GE.AND P5, PT, R4.reuse, UR9, PT ;  /* 0x0000000904007c0c */ /* 0x040fe2000bfa6270 */
[----:B------:R-:W-:Y:S01]  /*3100*/  IMAD R24, R9, 0x8, R6 ;  /* 0x0000000809187824 */ /* 0x000fe200078e0206 */
[C---:B------:R-:W-:Y:S01]  /*3110*/  ISETP.LT.AND P2, PT, R4.reuse, UR9, !P2 ;  /* 0x0000000904007c0c */ /* 0x040fe2000d741270 */
[----:B------:R-:W-:Y:S01]  /*3120*/  VIADD R6, R4, 0x1 ;  /* 0x0000000104067836 */ /* 0x000fe20000000000 */
[----:B------:R-:W-:Y:S01]  /*3130*/  ISETP.GE.AND P0, PT, R0, UR9, PT ;  /* 0x0000000900007c0c */ /* 0x000fe2000bf06270 */
[----:B------:R-:W-:Y:S01]  /*3140*/  VIADD R0, R4, 0x4 ;  /* 0x0000000404007836 */ /* 0x000fe20000000000 */
[----:B------:R1:W-:Y:S01]  /*3150*/  STSM.16.M88.4 [R24], R16 ;  /* 0x0000001018007844 */ /* 0x0003e20000000200 */
[----:B------:R-:W-:Y:S01]  /*3160*/  BAR.SYNC.DEFER_BLOCKING 0x0 ;  /* 0x0000000000007b1d */ /* 0x000fe20000010000 */
[----:B------:R-:W-:Y:S01]  /*3170*/  ISETP.GE.AND P4, PT, R6, UR9, PT ;  /* 0x0000000906007c0c */ /* 0x000fe2000bf86270 */
[----:B0-----:R-:W-:Y:S01]  /*3180*/  IMAD R2, R3, R8, RZ ;  /* 0x0000000803027224 */ /* 0x001fe200078e02ff */
[----:B------:R-:W-:Y:S01]  /*3190*/  ISETP.GE.AND P1, PT, R0, UR9, PT ;  /* 0x0000000900007c0c */ /* 0x000fe2000bf26270 */
[----:B------:R-:W-:-:S03]  /*31a0*/  VIADD R0, R4, 0x5 ;  /* 0x0000000504007836 */ /* 0x000fc60000000000 */
[----:B------:R-:W-:-:S04]  /*31b0*/  LEA R6, P3, R2, UR4, 0x1 ;  /* 0x0000000402067c11 */ /* 0x000fc8000f8608ff */
[----:B------:R-:W-:Y:S01]  /*31c0*/  LEA.HI.X.SX32 R7, R2, UR5, 0x1, P3 ;  /* 0x0000000502077c11 */ /* 0x000fe200098f0eff */
[----:B------:R-:W-:Y:S02]  /*31d0*/  IMAD R2, R8, 0x100, R2 ;  /* 0x0000010008027824 */ /* 0x000fe400078e0202 */
[----:B-1----:R-:W-:-:S03]  /*31e0*/  IMAD R17, R4, UR6, RZ ;  /* 0x0000000604117c24 */ /* 0x002fc6000f8e02ff */
[----:B------:R-:W-:Y:S01]  /*31f0*/  LEA R12, P3, R2, UR4, 0x1 ;  /* 0x00000004020c7c11 */ /* 0x000fe2000f8608ff */
[----:B------:R-:W-:-:S03]  /*3200*/  IMAD.WIDE R14, R17, 0x2, R6 ;  /* 0x00000002110e7825 */ /* 0x000fc600078e0206 */
[----:B------:R-:W-:Y:S01]  /*3210*/  LEA.HI.X.SX32 R13, R2, UR5, 0x1, P3 ;  /* 0x00000005020d7c11 */ /* 0x000fe200098f0eff */
[----:B------:R-:W-:Y:S01]  /*3220*/  VIADD R2, R4, 0x6 ;  /* 0x0000000604027836 */ /* 0x000fe20000000000 */
[----:B------:R-:W-:Y:S01]  /*3230*/  LDS.128 R32, [R26] ;  /* 0x000000001a207984 */ /* 0x000fe20000000c00 */
[----:B------:R-:W-:Y:S01]  /*3240*/  BAR.SYNC.DEFER_BLOCKING 0x0 ;  /* 0x0000000000007b1d */ /* 0x000fe20000010000 */
[----:B------:R-:W-:Y:S01]  /*3250*/  ISETP.GE.AND P3, PT, R0, UR9, PT ;  /* 0x0000000900007c0c */ /* 0x000fe2000bf66270 */
[----:B------:R-:W-:-:S04]  /*3260*/  VIADD R0, R4, 0x7 ;  /* 0x0000000704007836 */ /* 0x000fc80000000000 */
[----:B------:R0:W-:Y:S02]  /*3270*/  STSM.16.M88.4 [R24], R20 ;  /* 0x0000001418007844 */ /* 0x0001e40000000200 */
[----:B------:R-:W-:Y:S01]  /*3280*/  BAR.SYNC.DEFER_BLOCKING 0x0 ;  /* 0x0000000000007b1d */ /* 0x000fe20000010000 */
[C---:B0-----:R-:W-:Y:S02]  /*3290*/  VIADD R23, R17.reuse, UR6 ;  /* 0x0000000611177c36 */ /* 0x041fe40008000000 */
[----:B------:R-:W-:-:S04]  /*32a0*/  IMAD.WIDE R16, R17, 0x2, R12 ;  /* 0x0000000211107825 */ /* 0x000fc800078e020c */
[----:B------:R-:W-:-:S04]  /*32b0*/  IMAD.WIDE R18, R23, 0x2, R6 ;  /* 0x0000000217127825 */ /* 0x000fc800078e0206 */
[C---:B------:R-:W-:Y:S01]  /*32c0*/  IMAD.WIDE R20, R23.reuse, 0x2, R12 ;  /* 0x0000000217147825 */ /* 0x040fe200078e020c */
[----:B------:R-:W0:Y:S03]  /*32d0*/  LDS.128 R36, [R26] ;  /* 0x000000001a247984 */ /* 0x000e260000000c00 */
[----:B------:R-:W-:Y:S01]  /*32e0*/  VIADD R23, R23, UR6 ;  /* 0x0000000617177c36 */ /* 0x000fe20008000000 */
[----:B------:R-:W-:Y:S03]  /*32f0*/  BAR.SYNC.DEFER_BLOCKING 0x0 ;  /* 0x0000000000007b1d */ /* 0x000fe60000010000 */
[----:B------:R-:W-:-:S03]  /*3300*/  VIADD R25, R23, UR6 ;  /* 0x0000000617197c36 */ /* 0x000fc60008000000 */
[----:B------:R-:W-:Y:S02]  /*3310*/  STSM.16.M88.4 [R24], R28 ;  /* 0x0000001c18007844 */ /* 0x000fe40000000200 */
[----:B------:R-:W-:Y:S01]  /*3320*/  BAR.SYNC.DEFER_BLOCKING 0x0 ;  /* 0x0000000000007b1d */ /* 0x000fe20000010000 */
[----:B0-----:R-:W-:-:S05]  /*3330*/  PRMT R22, R36, 0x7632, R22 ;  /* 0x0000763224167816 */ /* 0x001fca0000000016 */
[----:B------:R-:W0:Y:S02]  /*3340*/  LDS.128 R8, [R26] ;  /* 0x000000001a087984 */ /* 0x000e240000000c00 */
[----:B------:R-:W-:Y:S06]  /*3350*/  BAR.SYNC.DEFER_BLOCKING 0x0 ;  /* 0x0000000000007b1d */ /* 0x000fec0000010000 */
[----:B------:R1:W-:Y:S02]  /*3360*/  STSM.16.M88.4 [R24], R56 ;  /* 0x0000003818007844 */ /* 0x0003e40000000200 */
[----:B------:R-:W-:Y:S01]  /*3370*/  BAR.SYNC.DEFER_BLOCKING 0x0 ;  /* 0x0000000000007b1d */ /* 0x000fe20000010000 */
[----:B-1----:R-:W-:-:S05]  /*3380*/  PRMT R24, R34, 0x7632, R24 ;  /* 0x0000763222187816 */ /* 0x002fca0000000018 */
[----:B------:R1:W-:Y:S01]  /*3390*/  @P2 STG.E.U16 desc[UR14][R14.64], R32 ;  /* 0x000000200e002986 */ /* 0x0003e2000c10150e */
[----:B------:R-:W-:Y:S02]  /*33a0*/  ISETP.LT.AND P2, PT, R5, UR8, !P5 ;  /* 0x0000000805007c0c */ /* 0x000fe4000ef41270 */
[----:B------:R-:W-:Y:S01]  /*33b0*/  ISETP.LT.AND P5, PT, R3, UR8, !P4 ;  /* 0x0000000803007c0c */ /* 0x000fe2000e7a1270 */
[----:B------:R-:W2:Y:S01]  /*33c0*/  LDS.128 R28, [R26] ;  /* 0x000000001a1c7984 */ /* 0x000ea20000000c00 */
[----:B------:R-:W-:Y:S02]  /*33d0*/  ISETP.LT.AND P4, PT, R5, UR8, !P4 ;  /* 0x0000000805007c0c */ /* 0x000fe4000e781270 */
[----:B-1----:R-:W-:-:S07]  /*33e0*/  PRMT R15, R32, 0x7632, R15 ;  /* 0x00007632200f7816 */ /* 0x002fce000000000f */
[----:B------:R1:W-:Y:S01]  /*33f0*/  @P2 STG.E.U16 desc[UR14][R16.64], R15 ;  /* 0x0000000f10002986 */ /* 0x0003e2000c10150e */
[----:B------:R-:W-:Y:S02]  /*3400*/  ISETP.LT.AND P2, PT, R3, UR8, !P6 ;  /* 0x0000000803007c0c */ /* 0x000fe4000f741270 */
[----:B------:R-:W-:Y:S01]  /*3410*/  ISETP.LT.AND P6, PT, R5, UR8, !P6 ;  /* 0x0000000805007c0c */ /* 0x000fe2000f7c1270 */
[----:B------:R-:W-:Y:S01]  /*3420*/  @P5 STG.E.U16 desc[UR14][R18.64], R36 ;  /* 0x0000002412005986 */ /* 0x000fe2000c10150e */
[----:B------:R-:W-:Y:S01]  /*3430*/  ISETP.GE.AND P5, PT, R2, UR9, PT ;  /* 0x0000000902007c0c */ /* 0x000fe2000bfa6270 */
[----:B------:R-:W-:Y:S02]  /*3440*/  VIADD R2, R4, 0x8 ;  /* 0x0000000804027836 */ /* 0x000fe40000000000 */
[----:B------:R3:W-:Y:S01]  /*3450*/  @P4 STG.E.U16 desc[UR14][R20.64], R22 ;  /* 0x0000001614004986 */ /* 0x0007e2000c10150e */
[----:B------:R-:W-:Y:S02]  /*3460*/  ISETP.LT.AND P4, PT, R3, UR8, !P0 ;  /* 0x0000000803007c0c */ /* 0x000fe4000c781270 */
[----:B------:R-:W-:Y:S01]  /*3470*/  ISETP.LT.AND P0, PT, R5, UR8, !P0 ;  /* 0x0000000805007c0c */ /* 0x000fe2000c701270 */
[----:B-1----:R-:W-:-:S04]  /*3480*/  IMAD.WIDE R14, R23, 0x2, R6 ;  /* 0x00000002170e7825 */ /* 0x002fc800078e0206 */
[----:B------:R-:W-:Y:S01]  /*3490*/  IMAD.WIDE R16, R23, 0x2, R12 ;  /* 0x0000000217107825 */ /* 0x000fe200078e020c */
[----:B------:R1:W-:Y:S01]  /*34a0*/  @P2 STG.E.U16 desc[UR14][R14.64], R33 ;  /* 0x000000210e002986 */ /* 0x0003e2000c10150e */
[----:B------:R-:W-:Y:S02]  /*34b0*/  ISETP.GE.AND P2, PT, R0, UR9, PT ;  /* 0x0000000900007c0c */ /* 0x000fe4000bf46270 */
[----:B---3--:R-:W-:Y:S01]  /*34c0*/  PRMT R21, R33, 0x7632, R21 ;  /* 0x0000763221157816 */ /* 0x008fe20000000015 */
[----:B------:R-:W-:Y:S01]  /*34d0*/  VIADD R23, R25, UR6 ;  /* 0x0000000619177c36 */ /* 0x000fe20008000000 */
[----:B------:R-:W-:Y:S01]  /*34e0*/  PRMT R22, R37, 0x7632, R22 ;  /* 0x0000763225167816 */ /* 0x000fe20000000016 */
[----:B------:R-:W-:Y:S02]  /*34f0*/  IMAD.WIDE R18, R25, 0x2, R6 ;  /* 0x0000000219127825 */ /* 0x000fe400078e0206 */
[----:B------:R3:W-:Y:S01]  /*3500*/  @P6 STG.E.U16 desc[UR14][R16.64], R21 ;  /* 0x0000001510006986 */ /* 0x0007e2000c10150e */
[----:B------:R-:W-:Y:S01]  /*3510*/  ISETP.LT.AND P6, PT, R3, UR8, !P1 ;  /* 0x0000000803007c0c */ /* 0x000fe2000cfc1270 */
[----:B------:R-:W-:Y:S01]  /*3520*/  VIADD R0, R4, 0x9 ;  /* 0x0000000904007836 */ /* 0x000fe20000000000 */
[----:B------:R-:W-:Y:S01]  /*3530*/  ISETP.LT.AND P1, PT, R5, UR8, !P1 ;  /* 0x0000000805007c0c */ /* 0x000fe2000cf21270 */
[----:B-1----:R-:W-:Y:S01]  /*3540*/  IMAD.WIDE R14, R25, 0x2, R12 ;  /* 0x00000002190e7825 */ /* 0x002fe200078e020c */
[----:B------:R1:W-:Y:S01]  /*3550*/  @P4 STG.E.U16 desc[UR14][R18.64], R37 ;  /* 0x0000002512004986 */ /* 0x0003e2000c10150e */
[----:B------:R-:W-:-:S02]  /*3560*/  ISETP.GE.AND P4, PT, R2, UR9, PT ;  /* 0x0000000902007c0c */ /* 0x000fc4000bf86270 */
[----:B------:R-:W-:Y:S01]  /*3570*/  VIADD R2, R4, 0xb ;  /* 0x0000000b04027836 */ /* 0x000fe20000000000 */
[----:B------:R4:W-:Y:S01]  /*3580*/  @P0 STG.E.U16 desc[UR14][R14.64], R22 ;  /* 0x000000160e000986 */ /* 0x0009e2000c10150e */
[----:B------:R-:W-:Y:S01]  /*3590*/  ISETP.GE.AND P0, PT, R0, UR9, PT ;  /* 0x0000000900007c0c */ /* 0x000fe2000bf06270 */
[----:B------:R-:W-:Y:S02]  /*35a0*/  VIADD R0, R4, 0xa ;  /* 0x0000000a04007836 */ /* 0x000fe40000000000 */
[----:B---3--:R-:W-:-:S04]  /*35b0*/  IMAD.WIDE R20, R23, 0x2, R6 ;  /* 0x0000000217147825 */ /* 0x008fc800078e0206 */
[----:B------:R-:W-:Y:S01]  /*35c0*/  IMAD.WIDE R16, R23, 0x2, R12 ;  /* 0x0000000217107825 */ /* 0x000fe200078e020c */
[----:B------:R-:W-:Y:S01]  /*35d0*/  @P6 STG.E.U16 desc[UR14][R20.64], R34 ;  /* 0x0000002214006986 */ /* 0x000fe2000c10150e */
[----:B------:R-:W-:Y:S02]  /*35e0*/  ISETP.LT.AND P6, PT, R3, UR8, !P5 ;  /* 0x0000000803007c0c */ /* 0x000fe4000efc1270 */
[----:B-1----:R-:W-:Y:S01]  /*35f0*/  VIADD R19, R23, UR6 ;  /* 0x0000000617137c36 */ /* 0x002fe20008000000 */
[----:B------:R1:W-:Y:S01]  /*3600*/  @P1 STG.E.U16 desc[UR14][R16.64], R24 ;  /* 0x0000001810001986 */ /* 0x0003e2000c10150e */
[----:B------:R-:W-:Y:S02]  /*3610*/  ISETP.LT.AND P1, PT, R3, UR8, !P3 ;  /* 0x0000000803007c0c */ /* 0x000fe4000df21270 */
[----:B------:R-:W-:Y:S01]  /*3620*/  ISETP.LT.AND P3, PT, R5, UR8, !P3 ;  /* 0x0000000805007c0c */ /* 0x000fe2000df61270 */
[----:B------:R-:W-:Y:S01]  /*3630*/  VIADD R23, R19, UR6 ;  /* 0x0000000613177c36 */ /* 0x000fe20008000000 */
[----:B------:R-:W-:Y:S01]  /*3640*/  ISETP.LT.AND P5, PT, R5, UR8, !P5 ;  /* 0x0000000805007c0c */ /* 0x000fe2000efa1270 */
[----:B----4-:R-:W-:Y:S01]  /*3650*/  IMAD.WIDE R14, R19, 0x2, R6 ;  /* 0x00000002130e7825 */ /* 0x010fe200078e0206 */
[----:B------:R-:W-:-:S03]  /*3660*/  PRMT R22, R38, 0x7632, R22 ;  /* 0x0000763226167816 */ /* 0x000fc60000000016 */
[----:B------:R-:W-:Y:S01]  /*3670*/  IMAD.WIDE R18, R19, 0x2, R12 ;  /* 0x0000000213127825 */ /* 0x000fe200078e020c */
[----:B-1----:R-:W-:-:S03]  /*3680*/  PRMT R24, R35, 0x7632, R24 ;  /* 0x0000763223187816 */ /* 0x002fc60000000018 */
[C---:B------:R-:W-:Y:S01]  /*3690*/  IMAD.WIDE R16, R23.reuse, 0x2, R6 ;  /* 0x0000000217107825 */ /* 0x040fe200078e0206 */
[----:B------:R1:W-:Y:S01]  /*36a0*/  @P1 STG.E.U16 desc[UR14][R14.64], R38 ;  /* 0x000000260e001986 */ /* 0x0003e2000c10150e */
[----:B------:R-:W-:Y:S02]  /*36b0*/  ISETP.GE.AND P1, PT, R0, UR9, PT ;  /* 0x0000000900007c0c */ /* 0x000fe4000bf26270 */
[C---:B------:R-:W-:Y:S01]  /*36c0*/  IMAD.WIDE R20, R23.reuse, 0x2, R12 ;  /* 0x0000000217147825 */ /* 0x040fe200078e020c */
[----:B------:R-:W-:Y:S01]  /*36d0*/  @P3 STG.E.U16 desc[UR14][R18.64], R22 ;  /* 0x0000001612003986 */ /* 0x000fe2000c10150e */
[----:B------:R-:W-:Y:S02]  /*36e0*/  ISETP.GE.AND P3, PT, R2, UR9, PT ;  /* 0x0000000902007c0c */ /* 0x000fe4000bf66270 */
[----:B------:R-:W-:Y:S01]  /*36f0*/  VIADD R23, R23, UR6 ;  /* 0x0000000617177c36 */ /* 0x000fe20008000000 */
[----:B------:R3:W-:Y:S01]  /*3700*/  @P6 STG.E.U16 desc[UR14][R16.64], R35 ;  /* 0x0000002310006986 */ /* 0x0007e2000c10150e */
[----:B------:R-:W-:Y:S01]  /*3710*/  ISETP.LT.AND P6, PT, R3, UR8, !P4 ;  /* 0x0000000803007c0c */ /* 0x000fe2000e7c1270 */
[----:B------:R-:W-:Y:S01]  /*3720*/  VIADD R0, R4, 0xc ;  /* 0x0000000c04007836 */ /* 0x000fe20000000000 */
[----:B------:R-:W-:Y:S01]  /*3730*/  ISETP.LT.AND P4, PT, R5, UR8, !P4 ;  /* 0x0000000805007c0c */ /* 0x000fe2000e781270 */
[----:B------:R4:W-:Y:S01]  /*3740*/  @P5 STG.E.U16 desc[UR14][R20.64], R24 ;  /* 0x0000001814005986 */ /* 0x0009e2000c10150e */
[----:B------:R-:W-:Y:S01]  /*3750*/  ISETP.LT.AND P5, PT, R3, UR8, !P2 ;  /* 0x0000000803007c0c */ /* 0x000fe2000d7a1270 */
[----:B------:R-:W-:Y:S01]  /*3760*/  VIADD R25, R23, UR6 ;  /* 0x0000000617197c36 */ /* 0x000fe20008000000 */
[----:B------:R-:W-:Y:S01]  /*3770*/  ISETP.LT.AND P2, PT, R5, UR8, !P2 ;  /* 0x0000000805007c0c */ /* 0x000fe2000d741270 */
[----:B-1----:R-:W-:-:S04]  /*3780*/  IMAD.WIDE R14, R23, 0x2, R6 ;  /* 0x00000002170e7825 */ /* 0x002fc800078e0206 */
[----:B---3--:R-:W-:Y:S01]  /*3790*/  IMAD.WIDE R16, R23, 0x2, R12 ;  /* 0x0000000217107825 */ /* 0x008fe200078e020c */
[----:B----4-:R-:W-:-:S03]  /*37a0*/  PRMT R21, R39, 0x7632, R21 ;  /* 0x0000763227157816 */ /* 0x010fc60000000015 */
[----:B------:R-:W-:Y:S02]  /*37b0*/  IMAD.WIDE R18, R25, 0x2, R6 ;  /* 0x0000000219127825 */ /* 0x000fe400078e0206 */
[----:B------:R1:W-:Y:S01]  /*37c0*/  @P5 STG.E.U16 desc[UR14][R14.64], R39 ;  /* 0x000000270e005986 */ /* 0x0003e2000c10150e */
[----:B------:R-:W-:Y:S01]  /*37d0*/  ISETP.GE.AND P5, PT, R0, UR9, PT ;  /* 0x0000000900007c0c */ /* 0x000fe2000bfa6270 */
[C---:B------:R-:W-:Y:S02]  /*37e0*/  VIADD R0, R4.reuse, 0xe ;  /* 0x0000000e04007836 */ /* 0x040fe40000000000 */
[----:B------:R3:W-:Y:S01]  /*37f0*/  @P2 STG.E.U16 desc[UR14][R16.64], R21 ;  /* 0x0000001510002986 */ /* 0x0007e2000c10150e */
[----:B------:R-:W-:Y:S01]  /*3800*/  ISETP.LT.AND P2, PT, R3, UR8, !P0 ;  /* 0x0000000803007c0c */ /* 0x000fe2000c741270 */
[C---:B------:R-:W-:Y:S01]  /*3810*/  VIADD R2, R4.reuse, 0xd ;  /* 0x0000000d04027836 */ /* 0x040fe20000000000 */
[----:B------:R-:W-:Y:S01]  /*3820*/  ISETP.LT.AND P0, PT, R5, UR8, !P0 ;  /* 0x0000000805007c0c */ /* 0x000fe2000c701270 */
[----:B0-----:R2:W-:Y:S01]  /*3830*/  @P6 STG.E.U16 desc[UR14][R18.64], R8 ;  /* 0x0000000812006986 */ /* 0x0015e2000c10150e */
[----:B------:R-:W-:Y:S01]  /*3840*/  ISETP.LT.AND P6, PT, R3, UR8, !P1 ;  /* 0x0000000803007c0c */ /* 0x000fe2000cfc1270 */
[----:B------:R-:W-:Y:S01]  /*3850*/  VIADD R4, R4, 0xf ;  /* 0x0000000f04047836 */ /* 0x000fe20000000000 */
[----:B------:R-:W-:-:S02]  /*3860*/  ISETP.LT.AND P1, PT, R5, UR8, !P1 ;  /* 0x0000000805007c0c */ /* 0x000fc4000cf21270 */
[----:B-1----:R-:W-:Y:S01]  /*3870*/  PRMT R15, R8, 0x7632, R15 ;  /* 0x00007632080f7816 */ /* 0x002fe2000000000f */
[----:B---3--:R-:W-:-:S04]  /*3880*/  IMAD.WIDE R20, R25, 0x2, R12 ;  /* 0x0000000219147825 */ /* 0x008fc800078e020c */
[----:B------:R-:W-:Y:S01]  /*3890*/  VIADD R25, R25, UR6 ;  /* 0x0000000619197c36 */ /* 0x000fe20008000000 */
[----:B------:R0:W-:Y:S01]  /*38a0*/  @P4 STG.E.U16 desc[UR14][R20.64], R15 ;  /* 0x0000000f14004986 */ /* 0x0001e2000c10150e */
[----:B--2---:R-:W-:Y:S02]  /*38b0*/  PRMT R8, R28, 0x7632, R8 ;  /* 0x000076321c087816 */ /* 0x004fe40000000008 */
[C---:B------:R-:W-:Y:S01]  /*38c0*/  VIADD R23, R25.reuse, UR6 ;  /* 0x0000000619177c36 */ /* 0x040fe20008000000 */
[----:B------:R-:W-:Y:S01]  /*38d0*/  ISETP.GE.AND P4, PT, R2, UR9, PT ;  /* 0x0000000902007c0c */ /* 0x000fe2000bf86270 */
[----:B------:R-:W-:Y:S01]  /*38e0*/  IMAD.WIDE R16, R25, 0x2, R12 ;  /* 0x0000000219107825 */ /* 0x000fe200078e020c */
[----:B------:R-:W-:-:S03]  /*38f0*/  PRMT R2, R29, 0x7632, R2 ;  /* 0x000076321d027816 */ /* 0x000fc60000000002 */
[----:B------:R-:W-:-:S04]  /*3900*/  IMAD.WIDE R18, R23, 0x2, R6 ;  /* 0x0000000217127825 */ /* 0x000fc800078e0206 */
[----:B0-----:R-:W-:-:S04]  /*3910*/  IMAD.WIDE R14, R25, 0x2, R6 ;  /* 0x00000002190e7825 */ /* 0x001fc800078e0206 */
[----:B------:R-:W-:Y:S01]  /*3920*/  VIADD R21, R23, UR6 ;  /* 0x0000000617157c36 */ /* 0x000fe20008000000 */
[----:B------:R0:W-:Y:S01]  /*3930*/  @P2 STG.E.U16 desc[UR14][R14.64], R28 ;  /* 0x0000001c0e002986 */ /* 0x0001e2000c10150e */
[----:B------:R-:W-:Y:S02]  /*3940*/  ISETP.GE.AND P2, PT, R0, UR9, PT ;  /* 0x0000000900007c0c */ /* 0x000fe4000bf46270 */
[----:B------:R-:W-:Y:S01]  /*3950*/  VIADD R25, R21, UR6 ;  /* 0x0000000615197c36 */ /* 0x000fe20008000000 */
[----:B------:R1:W-:Y:S01]  /*3960*/  @P0 STG.E.U16 desc[UR14][R16.64], R8 ;  /* 0x0000000810000986 */ /* 0x0003e2000c10150e */
[----:B------:R-:W-:Y:S02]  /*3970*/  ISETP.LT.AND P0, PT, R3, UR8, !P3 ;  /* 0x0000000803007c0c */ /* 0x000fe4000df01270 */
[----:B------:R-:W-:Y:S01]  /*3980*/  ISETP.LT.AND P3, PT, R5, UR8, !P3 ;  /* 0x0000000805007c0c */ /* 0x000fe2000df61270 */
[----:B------:R2:W-:Y:S01]  /*3990*/  @P6 STG.E.U16 desc[UR14][R18.64], R9 ;  /* 0x0000000912006986 */ /* 0x0005e2000c10150e */
[----:B------:R-:W-:-:S02]  /*39a0*/  ISETP.LT.AND P6, PT, R3, UR8, !P5 ;  /* 0x0000000803007c0c */ /* 0x000fc4000efc1270 */
[----:B------:R-:W-:Y:S01]  /*39b0*/  PRMT R0, R9, 0x7632, R0 ;  /* 0x0000763209007816 */ /* 0x000fe20000000000 */
[----:B0-----:R-:W-:Y:S01]  /*39c0*/  IMAD.WIDE R14, R23, 0x2, R12 ;  /* 0x00000002170e7825 */ /* 0x001fe200078e020c */
[----:B------:R-:W-:-:S03]  /*39d0*/  ISETP.LT.AND P5, PT, R5, UR8, !P5 ;  /* 0x0000000805007c0c */ /* 0x000fc6000efa1270 */
[C---:B-1----:R-:W-:Y:S01]  /*39e0*/  IMAD.WIDE R16, R21.reuse, 0x2, R6 ;  /* 0x0000000215107825 */ /* 0x042fe200078e0206 */
[----:B------:R-:W-:Y:S01]  /*39f0*/  @P1 STG.E.U16 desc[UR14][R14.64], R0 ;  /* 0x000000000e001986 */ /* 0x000fe2000c10150e */
[----:B------:R-:W-:Y:S02]  /*3a00*/  ISETP.GE.AND P1, PT, R4, UR9, PT ;  /* 0x0000000904007c0c */ /* 0x000fe4000bf26270 */
[----:B--2---:R-:W-:Y:S01]  /*3a10*/  IMAD.WIDE R8, R21, 0x2, R12 ;  /* 0x0000000215087825 */ /* 0x004fe200078e020c */
[----:B------:R-:W-:Y:S01]  /*3a20*/  @P0 STG.E.U16 desc[UR14][R16.64], R29 ;  /* 0x0000001d10000986 */ /* 0x000fe2000c10150e */
[----:B------:R-:W-:Y:S02]  /*3a30*/  ISETP.LT.AND P0, PT, R3, UR8, !P1 ;  /* 0x0000000803007c0c */ /* 0x000fe4000cf01270 */
[----:B------:R-:W-:Y:S01]  /*3a40*/  IMAD.WIDE R18, R25, 0x2, R6 ;  /* 0x0000000219127825 */ /* 0x000fe200078e0206 */
[----:B------:R0:W-:Y:S01]  /*3a50*/  @P3 STG.E.U16 desc[UR14][R8.64], R2 ;  /* 0x0000000208003986 */ /* 0x0001e2000c10150e */
[----:B------:R-:W-:-:S02]  /*3a60*/  ISETP.LT.AND P3, PT, R3, UR8, !P2 ;  /* 0x0000000803007c0c */ /* 0x000fc4000d761270 */
[----:B------:R-:W-:Y:S01]  /*3a70*/  VIADD R21, R25, UR6 ;  /* 0x0000000619157c36 */ /* 0x000fe20008000000 */
[----:B------:R1:W-:Y:S01]  /*3a80*/  @P6 STG.E.U16 desc[UR14][R18.64], R10 ;  /* 0x0000000a12006986 */ /* 0x0003e2000c10150e */
[----:B------:R-:W-:Y:S02]  /*3a90*/  ISETP.LT.AND P6, PT, R3, UR8, !P4 ;  /* 0x0000000803007c0c */ /* 0x000fe4000e7c1270 */
[----:B------:R-:W-:Y:S01]  /*3aa0*/  ISETP.LT.AND P4, PT, R5, UR8, !P4 ;  /* 0x0000000805007c0c */ /* 0x000fe2000e781270 */
[----:B------:R-:W-:Y:S01]  /*3ab0*/  VIADD R23, R21, UR6 ;  /* 0x0000000615177c36 */ /* 0x000fe20008000000 */
[C---:B------:R-:W-:Y:S02]  /*3ac0*/  ISETP.LT.AND P2, PT, R5.reuse, UR8, !P2 ;  /* 0x0000000805007c0c */ /* 0x040fe4000d741270 */
[----:B------:R-:W-:Y:S01]  /*3ad0*/  ISETP.LT.AND P1, PT, R5, UR8, !P1 ;  /* 0x0000000805007c0c */ /* 0x000fe2000cf21270 */
[----:B0-----:R-:W-:Y:S01]  /*3ae0*/  IMAD.WIDE R2, R25, 0x2, R12 ;  /* 0x0000000219027825 */ /* 0x001fe200078e020c */
[----:B------:R-:W-:-:S03]  /*3af0*/  PRMT R0, R10, 0x7632, R0 ;  /* 0x000076320a007816 */ /* 0x000fc60000000000 */
[----:B-1----:R-:W-:Y:S01]  /*3b00*/  VIADD R19, R23, UR6 ;  /* 0x0000000617137c36 */ /* 0x002fe20008000000 */
[----:B------:R-:W-:Y:S01]  /*3b10*/  PRMT R10, R30, 0x7632, R10 ;  /* 0x000076321e0a7816 */ /* 0x000fe2000000000a */
[----:B------:R-:W-:Y:S01]  /*3b20*/  IMAD.WIDE R4, R21, 0x2, R6 ;  /* 0x0000000215047825 */ /* 0x000fe200078e0206 */
[----:B------:R-:W-:Y:S01]  /*3b30*/  PRMT R18, R11, 0x7632, R18 ;  /* 0x000076320b127816 */ /* 0x000fe20000000012 */
[----:B------:R0:W-:Y:S02]  /*3b40*/  @P5 STG.E.U16 desc[UR14][R2.64], R0 ;  /* 0x0000000002005986 */ /* 0x0001e4000c10150e */
[----:B------:R-:W-:Y:S02]  /*3b50*/  IMAD.WIDE R8, R21, 0x2, R12 ;  /* 0x0000000215087825 */ /* 0x000fe400078e020c */
[----:B------:R0:W-:Y:S02]  /*3b60*/  @P6 STG.E.U16 desc[UR14][R4.64], R30 ;  /* 0x0000001e04006986 */ /* 0x0001e4000c10150e */
[----:B------:R-:W-:-:S02]  /*3b70*/  IMAD.WIDE R14, R23, 0x2, R6 ;  /* 0x00000002170e7825 */ /* 0x000fc400078e0206 */
[----:B------:R0:W-:Y:S02]  /*3b80*/  @P4 STG.E.U16 desc[UR14][R8.64], R10 ;  /* 0x0000000a08004986 */ /* 0x0001e4000c10150e */
[----:B------:R-:W-:Y:S02]  /*3b90*/  IMAD.WIDE R16, R23, 0x2, R12 ;  /* 0x0000000217107825 */ /* 0x000fe400078e020c */
[----:B------:R0:W-:Y:S02]  /*3ba0*/  @P3 STG.E.U16 desc[UR14][R14.64], R11 ;  /* 0x0000000b0e003986 */ /* 0x0001e4000c10150e */
[C---:B------:R-:W-:Y:S02]  /*3bb0*/  IMAD.WIDE R6, R19.reuse, 0x2, R6 ;  /* 0x0000000213067825 */ /* 0x040fe400078e0206 */
[----:B------:R0:W-:Y:S02]  /*3bc0*/  @P2 STG.E.U16 desc[UR14][R16.64], R18 ;  /* 0x0000001210002986 */ /* 0x0001e4000c10150e */
[----:B------:R-:W-:-:S02]  /*3bd0*/  IMAD.WIDE R12, R19, 0x2, R12 ;  /* 0x00000002130c7825 */ /* 0x000fc400078e020c */
[----:B------:R0:W-:Y:S01]  /*3be0*/  @P0 STG.E.U16 desc[UR14][R6.64], R31 ;  /* 0x0000001f06000986 */ /* 0x0001e2000c10150e */
[----:B------:R-:W-:Y:S05]  /*3bf0*/  @!P1 EXIT ;  /* 0x000000000000994d */ /* 0x000fea0003800000 */
[----:B0-----:R-:W-:-:S05]  /*3c00*/  PRMT R6, R31, 0x7632, R6 ;  /* 0x000076321f067816 */ /* 0x001fca0000000006 */
[----:B------:R-:W-:Y:S01]  /*3c10*/  STG.E.U16 desc[UR14][R12.64], R6 ;  /* 0x000000060c007986 */ /* 0x000fe2000c10150e */
[----:B------:R-:W-:Y:S05]  /*3c20*/  EXIT ;  /* 0x000000000000794d */ /* 0x000fea0003800000 */
.L_x_2:
[----:B------:R-:W-:-:S00]  /*3c30*/  BRA `(.L_x_2) ;  /* 0xfffffffc00fc7947 */ /* 0x000fc0000383ffff */
[----:B------:R-:W-:-:S00]  /*3c40*/  NOP ;  /* 0x0000000000007918 */ /* 0x000fc00000000000 */
        /* <DEDUP_REMOVED lines=11> */
.L_x_3:


//--------------------- .nv.shared.matmul_kernel  --------------------------
	.section	.nv.shared.matmul_kernel,"aw",@nobits
	.sectionflags	@""
	.align	16
	.zero		1024


//--------------------- .nv.shared.reserved.0     --------------------------
	.section	.nv.shared.reserved.0,"aw",@nobits
	.weak		__nv_reservedSMEM_offset_0_alias
	.size		__nv_reservedSMEM_offset_0_alias, 0, 0
	.other		__nv_reservedSMEM_offset_0_alias,@"STO_CUDA_RESERVED_SHARED STV_DEFAULT"
__nv_reservedSMEM_offset_0_alias:
	.zero		0


//--------------------- .nv.constant0.matmul_kernel --------------------------
	.section	.nv.constant0.matmul_kernel,"a",@progbits
	.sectionflags	@""
	.align	4
.nv.constant0.matmul_kernel:
	.zero		608


//--------------------- SYMBOLS --------------------------

	.type		.nv.reservedSmem.offset0,@object
	.size		.nv.reservedSmem.offset0,0x4
